// auto-generated by cutlass_sweep.gemm — config: {"arch": "sm_100", "cluster_m": 2, "cluster_n": 1, "dtype": "fp16", "dtype_b": "fp16", "layout": "nt", "stages": 0, "tile_k": 64, "tile_m": 256, "tile_n": 16}
#include "cutlass/cutlass.h"
#include "cutlass/gemm/collective/collective_builder.hpp"
#include "cutlass/gemm/device/gemm_universal_adapter.h"
#include "cutlass/gemm/kernel/gemm_universal.hpp"
#include "cutlass/epilogue/collective/collective_builder.hpp"

using ElemA = cutlass::half_t;
using ElemB = cutlass::half_t;
using ElemCD = cutlass::half_t;
using Acc  = float;
using TileShape    = cute::Shape<cute::_256, cute::_16, cute::_64>;
using ClusterShape = cute::Shape<cute::_2, cute::_1, cute::_1>;

using CollectiveEpilogue = typename cutlass::epilogue::collective::CollectiveBuilder<
    cutlass::arch::Sm100, cutlass::arch::OpClassTensorOp,
    TileShape, ClusterShape,
    cutlass::epilogue::collective::EpilogueTileAuto,
    Acc, Acc,
    ElemCD, cutlass::layout::RowMajor, 128 / cutlass::sizeof_bits<ElemCD>::value,
    ElemCD, cutlass::layout::RowMajor, 128 / cutlass::sizeof_bits<ElemCD>::value,
    cutlass::epilogue::collective::EpilogueScheduleAuto
  >::CollectiveOp;

using CollectiveMainloop = typename cutlass::gemm::collective::CollectiveBuilder<
    cutlass::arch::Sm100, cutlass::arch::OpClassTensorOp,
    ElemA, cutlass::layout::RowMajor, 128 / cutlass::sizeof_bits<ElemA>::value,
    ElemB, cutlass::layout::ColumnMajor, 128 / cutlass::sizeof_bits<ElemB>::value,
    Acc,
    TileShape, ClusterShape,
    cutlass::gemm::collective::StageCountAutoCarveout<static_cast<int>(sizeof(typename CollectiveEpilogue::SharedStorage))>,
    cutlass::gemm::collective::KernelScheduleAuto
  >::CollectiveOp;

using GemmKernel = cutlass::gemm::kernel::GemmUniversal<
    cute::Shape<int,int,int,int>,
    CollectiveMainloop,
    CollectiveEpilogue
>;
using Gemm = cutlass::gemm::device::GemmUniversalAdapter<GemmKernel>;

// Force the device kernel symbol into the cubin without needing a host main.
auto* _anchor = &cutlass::device_kernel<GemmKernel>;


// ===== COMPILED SASS (sm_100a) =====

	.target	sm_100a

	.elftype	@"ET_EXEC"


//--------------------- .note.nv.tkinfo           --------------------------
	.section	.note.nv.tkinfo,"",@"SHT_NOTE"
	.sectionflags	@"SHF_NOTE_NV_TKINFO"
	.tkinfo
        /*0018*/ 	.word	0x00000002
        /*0030*/ 	.string	""
        /*0030*/ 	.string	"ptxas"
        /*0030*/ 	.string	"Cuda compilation tools, release 13.0, V13.0.88"
        /*0030*/ 	.string	"Build cuda_13.0.r13.0/compiler.36424714_0"
        /*0030*/ 	.string	"-arch sm_100a -m 64 "



//--------------------- .note.nv.cuinfo           --------------------------
	.section	.note.nv.cuinfo,"",@"SHT_NOTE"
	.sectionflags	@"SHF_NOTE_NV_CUINFO"
        /*0018*/ 	.short	0x0002
        /*001a*/ 	.short	0x0064
        /*001c*/ 	.short	0x0082
	.zero		2


//--------------------- .nv.info                  --------------------------
	.section	.nv.info,"",@"SHT_CUDA_INFO"
	.align	4


	//----- nvinfo : EIATTR_REGCOUNT
	.align		4
        /*0000*/ 	.byte	0x04, 0x2f
        /*0002*/ 	.short	(.L_19 - .L_18)
	.align		4
.L_18:
        /*0004*/ 	.word	index@(_ZN7cutlass13device_kernelINS_4gemm6kernel13GemmUniversalIN4cute5tupleIJiiiiEEENS1_10collective13CollectiveMmaINS1_35MainloopSm100TmaUmmaWarpSpecializedILi12ELi2ELi4ENS5_IJNS4_1CILi2EEENSA_ILi1EEESC_EEEEENS5_IJNSA_ILi256EEENSA_ILi16EEENSA_ILi64EEEEEENS_6half_tENS5_IJlSC_lEEESJ_SK_NS4_8TiledMMAINS4_8MMA_AtomIJNS4_26SM100_MMA_F16BF16_2x1SM_SSISJ_SJ_fLi256ELi16ELNS4_4UMMA5MajorE0ELSP_0ELNSO_7ScaleInE0ELSQ_0EEEEEENS4_6LayoutINS5_IJSC_SC_SC_EEENS5_IJNSA_ILi0EEESV_SV_EEEEENS5_IJNS4_10UnderscoreESY_SY_EEEEENS4_18SM100_TMA_2SM_LOADENS4_14ComposedLayoutINS4_7SwizzleILi3ELi4ELi3EEENS4_18smem_ptr_flag_bitsILi16EEENST_INS5_IJNSA_ILi8EEESH_EEENS5_IJSH_SC_EEEEEEEvNS4_8identityES11_S1B_vS1C_EENS_8epilogue10collective18CollectiveEpilogueINS1E_23Sm100TmaWarpSpecializedILi2ELi1ELi16ELb1ELb0EEEJNS5_IJNSA_ILi128EEESG_SH_EEENS5_IJNST_IS1J_SC_EENST_ISG_SC_EEEEESJ_SK_SJ_SK_NS1E_6fusion15FusionCallbacksIS1I_NS1O_17LinearCombinationISJ_fSJ_fLNS_15FloatRoundStyleE2EEES1K_S1N_JEEENS4_5SM1004TMEM4LOAD26SM100_TMEM_LOAD_32dp32b16xENS4_13SM90_TMA_LOADENS12_INS13_ILi1ELi4ELi3EEES16_NST_INS5_IJS17_SG_EEENS5_IJSG_SC_EEEEEEENS4_39AutoVectorizingCopyWithAssumedAlignmentILi128EEENS4_14SM90_TMA_STOREES23_S25_S25_EEEvvEEEEvNT_6ParamsE)
        /*0008*/ 	.word	0x00000060


	//----- nvinfo : EIATTR_FRAME_SIZE
	.align		4
.L_19:
        /*000c*/ 	.byte	0x04, 0x11
        /*000e*/ 	.short	(.L_21 - .L_20)
	.align		4
.L_20:
        /*0010*/ 	.word	index@($__internal_2_$__cuda_sm10x_tcgen05_guardrail_trap_unallocated_columns_being_dealloced)
        /*0014*/ 	.word	0x00000000


	//----- nvinfo : EIATTR_FRAME_SIZE
	.align		4
.L_21:
        /*0018*/ 	.byte	0x04, 0x11
        /*001a*/ 	.short	(.L_23 - .L_22)
	.align		4
.L_22:
        /*001c*/ 	.word	index@($__internal_1_$__cuda_sm10x_tcgen05_guardrail_trap_phase_invalid_during_alloc)
        /*0020*/ 	.word	0x00000000


	//----- nvinfo : EIATTR_FRAME_SIZE
	.align		4
.L_23:
        /*0024*/ 	.byte	0x04, 0x11
        /*0026*/ 	.short	(.L_25 - .L_24)
	.align		4
.L_24:
        /*0028*/ 	.word	index@($__internal_0_$__cuda_sm10x_tcgen05_guardrail_trap_col_being_dealloced_not_returned_by_alloc)
        /*002c*/ 	.word	0x00000000


	//----- nvinfo : EIATTR_FRAME_SIZE
	.align		4
.L_25:
        /*0030*/ 	.byte	0x04, 0x11
        /*0032*/ 	.short	(.L_27 - .L_26)
	.align		4
.L_26:
        /*0034*/ 	.word	index@(_ZN7cutlass13device_kernelINS_4gemm6kernel13GemmUniversalIN4cute5tupleIJiiiiEEENS1_10collective13CollectiveMmaINS1_35MainloopSm100TmaUmmaWarpSpecializedILi12ELi2ELi4ENS5_IJNS4_1CILi2EEENSA_ILi1EEESC_EEEEENS5_IJNSA_ILi256EEENSA_ILi16EEENSA_ILi64EEEEEENS_6half_tENS5_IJlSC_lEEESJ_SK_NS4_8TiledMMAINS4_8MMA_AtomIJNS4_26SM100_MMA_F16BF16_2x1SM_SSISJ_SJ_fLi256ELi16ELNS4_4UMMA5MajorE0ELSP_0ELNSO_7ScaleInE0ELSQ_0EEEEEENS4_6LayoutINS5_IJSC_SC_SC_EEENS5_IJNSA_ILi0EEESV_SV_EEEEENS5_IJNS4_10UnderscoreESY_SY_EEEEENS4_18SM100_TMA_2SM_LOADENS4_14ComposedLayoutINS4_7SwizzleILi3ELi4ELi3EEENS4_18smem_ptr_flag_bitsILi16EEENST_INS5_IJNSA_ILi8EEESH_EEENS5_IJSH_SC_EEEEEEEvNS4_8identityES11_S1B_vS1C_EENS_8epilogue10collective18CollectiveEpilogueINS1E_23Sm100TmaWarpSpecializedILi2ELi1ELi16ELb1ELb0EEEJNS5_IJNSA_ILi128EEESG_SH_EEENS5_IJNST_IS1J_SC_EENST_ISG_SC_EEEEESJ_SK_SJ_SK_NS1E_6fusion15FusionCallbacksIS1I_NS1O_17LinearCombinationISJ_fSJ_fLNS_15FloatRoundStyleE2EEES1K_S1N_JEEENS4_5SM1004TMEM4LOAD26SM100_TMEM_LOAD_32dp32b16xENS4_13SM90_TMA_LOADENS12_INS13_ILi1ELi4ELi3EEES16_NST_INS5_IJS17_SG_EEENS5_IJSG_SC_EEEEEEENS4_39AutoVectorizingCopyWithAssumedAlignmentILi128EEENS4_14SM90_TMA_STOREES23_S25_S25_EEEvvEEEEvNT_6ParamsE)
        /*0038*/ 	.word	0x00000000


	//----- nvinfo : EIATTR_MIN_STACK_SIZE
	.align		4
.L_27:
        /*003c*/ 	.byte	0x04, 0x12
        /*003e*/ 	.short	(.L_29 - .L_28)
	.align		4
.L_28:
        /*0040*/ 	.word	index@(_ZN7cutlass13device_kernelINS_4gemm6kernel13GemmUniversalIN4cute5tupleIJiiiiEEENS1_10collective13CollectiveMmaINS1_35MainloopSm100TmaUmmaWarpSpecializedILi12ELi2ELi4ENS5_IJNS4_1CILi2EEENSA_ILi1EEESC_EEEEENS5_IJNSA_ILi256EEENSA_ILi16EEENSA_ILi64EEEEEENS_6half_tENS5_IJlSC_lEEESJ_SK_NS4_8TiledMMAINS4_8MMA_AtomIJNS4_26SM100_MMA_F16BF16_2x1SM_SSISJ_SJ_fLi256ELi16ELNS4_4UMMA5MajorE0ELSP_0ELNSO_7ScaleInE0ELSQ_0EEEEEENS4_6LayoutINS5_IJSC_SC_SC_EEENS5_IJNSA_ILi0EEESV_SV_EEEEENS5_IJNS4_10UnderscoreESY_SY_EEEEENS4_18SM100_TMA_2SM_LOADENS4_14ComposedLayoutINS4_7SwizzleILi3ELi4ELi3EEENS4_18smem_ptr_flag_bitsILi16EEENST_INS5_IJNSA_ILi8EEESH_EEENS5_IJSH_SC_EEEEEEEvNS4_8identityES11_S1B_vS1C_EENS_8epilogue10collective18CollectiveEpilogueINS1E_23Sm100TmaWarpSpecializedILi2ELi1ELi16ELb1ELb0EEEJNS5_IJNSA_ILi128EEESG_SH_EEENS5_IJNST_IS1J_SC_EENST_ISG_SC_EEEEESJ_SK_SJ_SK_NS1E_6fusion15FusionCallbacksIS1I_NS1O_17LinearCombinationISJ_fSJ_fLNS_15FloatRoundStyleE2EEES1K_S1N_JEEENS4_5SM1004TMEM4LOAD26SM100_TMEM_LOAD_32dp32b16xENS4_13SM90_TMA_LOADENS12_INS13_ILi1ELi4ELi3EEES16_NST_INS5_IJS17_SG_EEENS5_IJSG_SC_EEEEEEENS4_39AutoVectorizingCopyWithAssumedAlignmentILi128EEENS4_14SM90_TMA_STOREES23_S25_S25_EEEvvEEEEvNT_6ParamsE)
        /*0044*/ 	.word	0x00000000
.L_29:


//--------------------- .nv.compat                --------------------------
	.section	.nv.compat,"",@"SHT_CUDA_COMPAT_INFO"
	.align	4
        /*0000*/ 	.byte	0x02, 0x09, 0x01, 0x00, 0x02, 0x02, 0x02, 0x00, 0x02, 0x05, 0x05, 0x00, 0x03, 0x07, 0x01, 0x01
        /*0010*/ 	.byte	0x02, 0x03, 0x01, 0x00, 0x02, 0x06, 0x01, 0x00, 0x04, 0x0b, 0x08, 0x00, 0x09, 0x00, 0x00, 0x00
        /*0020*/ 	.byte	0x00, 0x00, 0x00, 0x00


//--------------------- .nv.info._ZN7cutlass13device_kernelINS_4gemm6kernel13GemmUniversalIN4cute5tupleIJiiiiEEENS1_10collective13CollectiveMmaINS1_35MainloopSm100TmaUmmaWarpSpecializedILi12ELi2ELi4ENS5_IJNS4_1CILi2EEENSA_ILi1EEESC_EEEEENS5_IJNSA_ILi256EEENSA_ILi16EEENSA_ILi64EEEEEENS_6half_tENS5_IJlSC_lEEESJ_SK_NS4_8TiledMMAINS4_8MMA_AtomIJNS4_26SM100_MMA_F16BF16_2x1SM_SSISJ_SJ_fLi256ELi16ELNS4_4UMMA5MajorE0ELSP_0ELNSO_7ScaleInE0ELSQ_0EEEEEENS4_6LayoutINS5_IJSC_SC_SC_EEENS5_IJNSA_ILi0EEESV_SV_EEEEENS5_IJNS4_10UnderscoreESY_SY_EEEEENS4_18SM100_TMA_2SM_LOADENS4_14ComposedLayoutINS4_7SwizzleILi3ELi4ELi3EEENS4_18smem_ptr_flag_bitsILi16EEENST_INS5_IJNSA_ILi8EEESH_EEENS5_IJSH_SC_EEEEEEEvNS4_8identityES11_S1B_vS1C_EENS_8epilogue10collective18CollectiveEpilogueINS1E_23Sm100TmaWarpSpecializedILi2ELi1ELi16ELb1ELb0EEEJNS5_IJNSA_ILi128EEESG_SH_EEENS5_IJNST_IS1J_SC_EENST_ISG_SC_EEEEESJ_SK_SJ_SK_NS1E_6fusion15FusionCallbacksIS1I_NS1O_17LinearCombinationISJ_fSJ_fLNS_15FloatRoundStyleE2EEES1K_S1N_JEEENS4_5SM1004TMEM4LOAD26SM100_TMEM_LOAD_32dp32b16xENS4_13SM90_TMA_LOADENS12_INS13_ILi1ELi4ELi3EEES16_NST_INS5_IJS17_SG_EEENS5_IJSG_SC_EEEEEEENS4_39AutoVectorizingCopyWithAssumedAlignmentILi128EEENS4_14SM90_TMA_STOREES23_S25_S25_EEEvvEEEEvNT_6ParamsE --------------------------
	.section	.nv.info._ZN7cutlass13device_kernelINS_4gemm6kernel13GemmUniversalIN4cute5tupleIJiiiiEEENS1_10collective13CollectiveMmaINS1_35MainloopSm100TmaUmmaWarpSpecializedILi12ELi2ELi4ENS5_IJNS4_1CILi2EEENSA_ILi1EEESC_EEEEENS5_IJNSA_ILi256EEENSA_ILi16EEENSA_ILi64EEEEEENS_6half_tENS5_IJlSC_lEEESJ_SK_NS4_8TiledMMAINS4_8MMA_AtomIJNS4_26SM100_MMA_F16BF16_2x1SM_SSISJ_SJ_fLi256ELi16ELNS4_4UMMA5MajorE0ELSP_0ELNSO_7ScaleInE0ELSQ_0EEEEEENS4_6LayoutINS5_IJSC_SC_SC_EEENS5_IJNSA_ILi0EEESV_SV_EEEEENS5_IJNS4_10UnderscoreESY_SY_EEEEENS4_18SM100_TMA_2SM_LOADENS4_14ComposedLayoutINS4_7SwizzleILi3ELi4ELi3EEENS4_18smem_ptr_flag_bitsILi16EEENST_INS5_IJNSA_ILi8EEESH_EEENS5_IJSH_SC_EEEEEEEvNS4_8identityES11_S1B_vS1C_EENS_8epilogue10collective18CollectiveEpilogueINS1E_23Sm100TmaWarpSpecializedILi2ELi1ELi16ELb1ELb0EEEJNS5_IJNSA_ILi128EEESG_SH_EEENS5_IJNST_IS1J_SC_EENST_ISG_SC_EEEEESJ_SK_SJ_SK_NS1E_6fusion15FusionCallbacksIS1I_NS1O_17LinearCombinationISJ_fSJ_fLNS_15FloatRoundStyleE2EEES1K_S1N_JEEENS4_5SM1004TMEM4LOAD26SM100_TMEM_LOAD_32dp32b16xENS4_13SM90_TMA_LOADENS12_INS13_ILi1ELi4ELi3EEES16_NST_INS5_IJS17_SG_EEENS5_IJSG_SC_EEEEEEENS4_39AutoVectorizingCopyWithAssumedAlignmentILi128EEENS4_14SM90_TMA_STOREES23_S25_S25_EEEvvEEEEvNT_6ParamsE,"",@"SHT_CUDA_INFO"
	.sectionflags	@""
	.align	4


	//----- nvinfo : EIATTR_CUDA_API_VERSION
	.align		4
        /*0000*/ 	.byte	0x04, 0x37
        /*0002*/ 	.short	(.L_31 - .L_30)
.L_30:
        /*0004*/ 	.word	0x00000082


	//----- nvinfo : EIATTR_KPARAM_INFO
	.align		4
.L_31:
        /*0008*/ 	.byte	0x04, 0x17
        /*000a*/ 	.short	(.L_33 - .L_32)
.L_32:
        /*000c*/ 	.word	0x00000000
        /*0010*/ 	.short	0x0000
        /*0012*/ 	.short	0x0000
        /*0014*/ 	.byte	0x00, 0xf0, 0x01, 0x20


	//----- nvinfo : EIATTR_AT_ENTRY_FRAGMENTS
	.align		4
.L_33:
        /*0018*/ 	.byte	0x04, 0x4f
        /*001a*/ 	.short	(.L_35 - .L_34)


	//   ....[0]....
.L_34:
        /*001c*/ 	.word	0x00000007


	//----- nvinfo : EIATTR_RESERVED_SMEM_USED
	.align		4
.L_35:
        /*0020*/ 	.byte	0x01, 0x41
	.zero		2


	//----- nvinfo : EIATTR_SPARSE_MMA_MASK
	.align		4
        /*0024*/ 	.byte	0x03, 0x50
        /*0026*/ 	.short	0x0000


	//----- nvinfo : EIATTR_TCGEN05_2CTA_USED
	.align		4
        /*0028*/ 	.byte	0x01, 0x52
	.zero		2


	//----- nvinfo : EIATTR_MAXREG_COUNT
	.align		4
        /*002c*/ 	.byte	0x03, 0x1b
        /*002e*/ 	.short	0x00ff


	//----- nvinfo : EIATTR_NUM_BARRIERS
	.align		4
        /*0030*/ 	.byte	0x02, 0x4c
        /*0032*/ 	.byte	0x07
	.zero		1


	//----- nvinfo : EIATTR_EXTERNS
	.align		4
        /*0034*/ 	.byte	0x04, 0x0f
        /*0036*/ 	.short	(.L_37 - .L_36)


	//   ....[0]....
	.align		4
.L_36:
        /*0038*/ 	.word	index@(__assertfail)


	//----- nvinfo : EIATTR_MERCURY_ISA_VERSION
	.align		4
.L_37:
        /*003c*/ 	.byte	0x03, 0x5f
        /*003e*/ 	.short	0x0101


	//----- nvinfo : EIATTR_INT_WARP_WIDE_INSTR_OFFSETS
	.align		4
        /*0040*/ 	.byte	0x04, 0x31
        /*0042*/ 	.short	(.L_39 - .L_38)


	//   ....[0]....
.L_38:
        /*0044*/ 	.word	0x00000e00


	//   ....[1]....
        /*0048*/ 	.word	0x00000ea0


	//   ....[2]....
        /*004c*/ 	.word	0x00002210


	//   ....[3]....
        /*0050*/ 	.word	0x00004570


	//   ....[4]....
        /*0054*/ 	.word	0x00004590


	//   ....[5]....
        /*0058*/ 	.word	0x000045c0


	//   ....[6]....
        /*005c*/ 	.word	0x00004fc0


	//   ....[7]....
        /*0060*/ 	.word	0x00005100


	//----- nvinfo : EIATTR_COOP_GROUP_MASK_REGIDS
	.align		4
.L_39:
        /*0064*/ 	.byte	0x04, 0x29
        /*0066*/ 	.short	(.L_41 - .L_40)


	//   ....[0]....
.L_40:
        /*0068*/ 	.word	0xffffffff


	//   ....[1]....
        /*006c*/ 	.word	0xffffffff


	//   ....[2]....
        /*0070*/ 	.word	0xffffffff


	//   ....[3]....
        /*0074*/ 	.word	0xffffffff


	//   ....[4]....
        /*0078*/ 	.word	0xffffffff


	//   ....[5]....
        /*007c*/ 	.word	0xffffffff


	//   ....[6]....
        /*0080*/ 	.word	0xffffffff


	//   ....[7]....
        /*0084*/ 	.word	0xffffffff


	//   ....[8]....
        /*0088*/ 	.word	0xffffffff


	//   ....[9]....
        /*008c*/ 	.word	0xffffffff


	//   ....[10]....
        /*0090*/ 	.word	0xffffffff


	//   ....[11]....
        /*0094*/ 	.word	0xffffffff


	//   ....[12]....
        /*0098*/ 	.word	0xffffffff


	//   ....[13]....
        /*009c*/ 	.word	0xffffffff


	//----- nvinfo : EIATTR_COOP_GROUP_INSTR_OFFSETS
	.align		4
.L_41:
        /*00a0*/ 	.byte	0x04, 0x28
        /*00a2*/ 	.short	(.L_43 - .L_42)


	//   ....[0]....
.L_42:
        /*00a4*/ 	.word	0x000000c0


	//   ....[1]....
        /*00a8*/ 	.word	0x00000500


	//   ....[2]....
        /*00ac*/ 	.word	0x000007b0


	//   ....[3]....
        /*00b0*/ 	.word	0x00000900


	//   ....[4]....
        /*00b4*/ 	.word	0x000009f0


	//   ....[5]....
        /*00b8*/ 	.word	0x00000b50


	//   ....[6]....
        /*00bc*/ 	.word	0x00000ce0


	//   ....[7]....
        /*00c0*/ 	.word	0x00000f20


	//   ....[8]....
        /*00c4*/ 	.word	0x000020f0


	//   ....[9]....
        /*00c8*/ 	.word	0x00003350


	//   ....[10]....
        /*00cc*/ 	.word	0x00003820


	//   ....[11]....
        /*00d0*/ 	.word	0x00003850


	//   ....[12]....
        /*00d4*/ 	.word	0x00004470


	//   ....[13]....
        /*00d8*/ 	.word	0x00004680


	//----- nvinfo : EIATTR_VRC_CTA_INIT_COUNT
	.align		4
.L_43:
        /*00dc*/ 	.byte	0x02, 0x4a
        /*00de*/ 	.byte	0x80
	.zero		1


	//----- nvinfo : EIATTR_SYSCALL_OFFSETS
	.align		4
        /*00e0*/ 	.byte	0x04, 0x46
        /*00e2*/ 	.short	(.L_45 - .L_44)


	//   ....[0]....
.L_44:
        /*00e4*/ 	.word	0x00005b90


	//   ....[1]....
        /*00e8*/ 	.word	0x00005c80


	//   ....[2]....
        /*00ec*/ 	.word	0x00006390


	//----- nvinfo : EIATTR_MBARRIER_INSTR_OFFSETS
	.align		4
.L_45:
        /*00f0*/ 	.byte	0x04, 0x39
        /*00f2*/ 	.short	(.L_47 - .L_46)


	//   ....[0]....
.L_46:
        /*00f4*/ 	.word	0x00000610
        /*00f8*/ 	.word	0x000000ff
        /*00fc*/ 	.word	0x00000000
        /*0100*/ 	.short	0x0100
        /*0102*/ 	.byte	0x08
	.zero		1


	//   ....[1]....
        /*0104*/ 	.word	0x00000620
        /*0108*/ 	.word	0x000000ff
        /*010c*/ 	.word	0x00000060
        /*0110*/ 	.short	0x0100
        /*0112*/ 	.byte	0x08
	.zero		1


	//   ....[2]....
        /*0114*/ 	.word	0x00000630
        /*0118*/ 	.word	0x000000ff
        /*011c*/ 	.word	0x00000008
        /*0120*/ 	.short	0x0100
        /*0122*/ 	.byte	0x08
	.zero		1


	//   ....[3]....
        /*0124*/ 	.word	0x00000640
        /*0128*/ 	.word	0x000000ff
        /*012c*/ 	.word	0x00000068
        /*0130*/ 	.short	0x0100
        /*0132*/ 	.byte	0x08
	.zero		1


	//   ....[4]....
        /*0134*/ 	.word	0x00000650
        /*0138*/ 	.word	0x000000ff
        /*013c*/ 	.word	0x00000010
        /*0140*/ 	.short	0x0100
        /*0142*/ 	.byte	0x08
	.zero		1


	//   ....[5]....
        /*0144*/ 	.word	0x00000660
        /*0148*/ 	.word	0x000000ff
        /*014c*/ 	.word	0x00000070
        /*0150*/ 	.short	0x0100
        /*0152*/ 	.byte	0x08
	.zero		1


	//   ....[6]....
        /*0154*/ 	.word	0x00000670
        /*0158*/ 	.word	0x000000ff
        /*015c*/ 	.word	0x00000018
        /*0160*/ 	.short	0x0100
        /*0162*/ 	.byte	0x08
	.zero		1


	//   ....[7]....
        /*0164*/ 	.word	0x00000680
        /*0168*/ 	.word	0x000000ff
        /*016c*/ 	.word	0x00000078
        /*0170*/ 	.short	0x0100
        /*0172*/ 	.byte	0x08
	.zero		1


	//   ....[8]....
        /*0174*/ 	.word	0x00000690
        /*0178*/ 	.word	0x000000ff
        /*017c*/ 	.word	0x00000020
        /*0180*/ 	.short	0x0100
        /*0182*/ 	.byte	0x08
	.zero		1


	//   ....[9]....
        /*0184*/ 	.word	0x000006a0
        /*0188*/ 	.word	0x000000ff
        /*018c*/ 	.word	0x00000080
        /*0190*/ 	.short	0x0100
        /*0192*/ 	.byte	0x08
	.zero		1


	//   ....[10]....
        /*0194*/ 	.word	0x000006b0
        /*0198*/ 	.word	0x000000ff
        /*019c*/ 	.word	0x00000028
        /*01a0*/ 	.short	0x0100
        /*01a2*/ 	.byte	0x08
	.zero		1


	//   ....[11]....
        /*01a4*/ 	.word	0x000006c0
        /*01a8*/ 	.word	0x000000ff
        /*01ac*/ 	.word	0x00000088
        /*01b0*/ 	.short	0x0100
        /*01b2*/ 	.byte	0x08
	.zero		1


	//   ....[12]....
        /*01b4*/ 	.word	0x000006d0
        /*01b8*/ 	.word	0x000000ff
        /*01bc*/ 	.word	0x00000030
        /*01c0*/ 	.short	0x0100
        /*01c2*/ 	.byte	0x08
	.zero		1


	//   ....[13]....
        /*01c4*/ 	.word	0x000006e0
        /*01c8*/ 	.word	0x000000ff
        /*01cc*/ 	.word	0x00000090
        /*01d0*/ 	.short	0x0100
        /*01d2*/ 	.byte	0x08
	.zero		1


	//   ....[14]....
        /*01d4*/ 	.word	0x000006f0
        /*01d8*/ 	.word	0x000000ff
        /*01dc*/ 	.word	0x00000038
        /*01e0*/ 	.short	0x0100
        /*01e2*/ 	.byte	0x08
	.zero		1


	//   ....[15]....
        /*01e4*/ 	.word	0x00000700
        /*01e8*/ 	.word	0x000000ff
        /*01ec*/ 	.word	0x00000098
        /*01f0*/ 	.short	0x0100
        /*01f2*/ 	.byte	0x08
	.zero		1


	//   ....[16]....
        /*01f4*/ 	.word	0x00000710
        /*01f8*/ 	.word	0x000000ff
        /*01fc*/ 	.word	0x00000040
        /*0200*/ 	.short	0x0100
        /*0202*/ 	.byte	0x08
	.zero		1


	//   ....[17]....
        /*0204*/ 	.word	0x00000720
        /*0208*/ 	.word	0x000000ff
        /*020c*/ 	.word	0x000000a0
        /*0210*/ 	.short	0x0100
        /*0212*/ 	.byte	0x08
	.zero		1


	//   ....[18]....
        /*0214*/ 	.word	0x00000730
        /*0218*/ 	.word	0x000000ff
        /*021c*/ 	.word	0x00000048
        /*0220*/ 	.short	0x0100
        /*0222*/ 	.byte	0x08
	.zero		1


	//   ....[19]....
        /*0224*/ 	.word	0x00000740
        /*0228*/ 	.word	0x000000ff
        /*022c*/ 	.word	0x000000a8
        /*0230*/ 	.short	0x0100
        /*0232*/ 	.byte	0x08
	.zero		1


	//   ....[20]....
        /*0234*/ 	.word	0x00000750
        /*0238*/ 	.word	0x000000ff
        /*023c*/ 	.word	0x00000050
        /*0240*/ 	.short	0x0100
        /*0242*/ 	.byte	0x08
	.zero		1


	//   ....[21]....
        /*0244*/ 	.word	0x00000760
        /*0248*/ 	.word	0x000000ff
        /*024c*/ 	.word	0x000000b0
        /*0250*/ 	.short	0x0100
        /*0252*/ 	.byte	0x08
	.zero		1


	//   ....[22]....
        /*0254*/ 	.word	0x00000770
        /*0258*/ 	.word	0x000000ff
        /*025c*/ 	.word	0x00000058
        /*0260*/ 	.short	0x0100
        /*0262*/ 	.byte	0x08
	.zero		1


	//   ....[23]....
        /*0264*/ 	.word	0x00000780
        /*0268*/ 	.word	0x000000ff
        /*026c*/ 	.word	0x000000b8
        /*0270*/ 	.short	0x0100
        /*0272*/ 	.byte	0x08
	.zero		1


	//   ....[24]....
        /*0274*/ 	.word	0x000008b0
        /*0278*/ 	.word	0x000000ff
        /*027c*/ 	.word	0x000000c0
        /*0280*/ 	.short	0x0100
        /*0282*/ 	.byte	0x09
	.zero		1


	//   ....[25]....
        /*0284*/ 	.word	0x000008c0
        /*0288*/ 	.word	0x000000ff
        /*028c*/ 	.word	0x000000d0
        /*0290*/ 	.short	0x0100
        /*0292*/ 	.byte	0x09
	.zero		1


	//   ....[26]....
        /*0294*/ 	.word	0x000008d0
        /*0298*/ 	.word	0x000000ff
        /*029c*/ 	.word	0x000000c8
        /*02a0*/ 	.short	0x0100
        /*02a2*/ 	.byte	0x09
	.zero		1


	//   ....[27]....
        /*02a4*/ 	.word	0x000008e0
        /*02a8*/ 	.word	0x000000ff
        /*02ac*/ 	.word	0x000000d8
        /*02b0*/ 	.short	0x0100
        /*02b2*/ 	.byte	0x09
	.zero		1


	//   ....[28]....
        /*02b4*/ 	.word	0x000009c0
        /*02b8*/ 	.word	0x000000ff
        /*02bc*/ 	.word	0x000000e0
        /*02c0*/ 	.short	0x0100
        /*02c2*/ 	.byte	0x08
	.zero		1


	//   ....[29]....
        /*02c4*/ 	.word	0x000009d0
        /*02c8*/ 	.word	0x000000ff
        /*02cc*/ 	.word	0x000000e8
        /*02d0*/ 	.short	0x0100
        /*02d2*/ 	.byte	0x08
	.zero		1


	//   ....[30]....
        /*02d4*/ 	.word	0x00000b00
        /*02d8*/ 	.word	0x000000ff
        /*02dc*/ 	.word	0x000000f0
        /*02e0*/ 	.short	0x0100
        /*02e2*/ 	.byte	0x08
	.zero		1


	//   ....[31]....
        /*02e4*/ 	.word	0x00000b10
        /*02e8*/ 	.word	0x000000ff
        /*02ec*/ 	.word	0x00000100
        /*02f0*/ 	.short	0x0100
        /*02f2*/ 	.byte	0x08
	.zero		1


	//   ....[32]....
        /*02f4*/ 	.word	0x00000b20
        /*02f8*/ 	.word	0x000000ff
        /*02fc*/ 	.word	0x000000f8
        /*0300*/ 	.short	0x0100
        /*0302*/ 	.byte	0x08
	.zero		1


	//   ....[33]....
        /*0304*/ 	.word	0x00000b30
        /*0308*/ 	.word	0x000000ff
        /*030c*/ 	.word	0x00000108
        /*0310*/ 	.short	0x0100
        /*0312*/ 	.byte	0x08
	.zero		1


	//   ....[34]....
        /*0314*/ 	.word	0x00000c50
        /*0318*/ 	.word	0x000000ff
        /*031c*/ 	.word	0x00000110
        /*0320*/ 	.short	0x0100
        /*0322*/ 	.byte	0x09
	.zero		1


	//   ....[35]....
        /*0324*/ 	.word	0x00000c60
        /*0328*/ 	.word	0x000000ff
        /*032c*/ 	.word	0x00000130
        /*0330*/ 	.short	0x0100
        /*0332*/ 	.byte	0x09
	.zero		1


	//   ....[36]....
        /*0334*/ 	.word	0x00000c70
        /*0338*/ 	.word	0x000000ff
        /*033c*/ 	.word	0x00000118
        /*0340*/ 	.short	0x0100
        /*0342*/ 	.byte	0x09
	.zero		1


	//   ....[37]....
        /*0344*/ 	.word	0x00000c80
        /*0348*/ 	.word	0x000000ff
        /*034c*/ 	.word	0x00000138
        /*0350*/ 	.short	0x0100
        /*0352*/ 	.byte	0x09
	.zero		1


	//   ....[38]....
        /*0354*/ 	.word	0x00000c90
        /*0358*/ 	.word	0x000000ff
        /*035c*/ 	.word	0x00000120
        /*0360*/ 	.short	0x0100
        /*0362*/ 	.byte	0x09
	.zero		1


	//   ....[39]....
        /*0364*/ 	.word	0x00000ca0
        /*0368*/ 	.word	0x000000ff
        /*036c*/ 	.word	0x00000140
        /*0370*/ 	.short	0x0100
        /*0372*/ 	.byte	0x09
	.zero		1


	//   ....[40]....
        /*0374*/ 	.word	0x00000cb0
        /*0378*/ 	.word	0x000000ff
        /*037c*/ 	.word	0x00000128
        /*0380*/ 	.short	0x0100
        /*0382*/ 	.byte	0x09
	.zero		1


	//   ....[41]....
        /*0384*/ 	.word	0x00000cc0
        /*0388*/ 	.word	0x000000ff
        /*038c*/ 	.word	0x00000148
        /*0390*/ 	.short	0x0100
        /*0392*/ 	.byte	0x09
	.zero		1


	//   ....[42]....
        /*0394*/ 	.word	0x00000db0
        /*0398*/ 	.word	0x000000ff
        /*039c*/ 	.word	0x00000150
        /*03a0*/ 	.short	0x0100
        /*03a2*/ 	.byte	0x08
	.zero		1


	//   ....[43]....
        /*03a4*/ 	.word	0x00000dc0
        /*03a8*/ 	.word	0x000000ff
        /*03ac*/ 	.word	0x00000160
        /*03b0*/ 	.short	0x0100
        /*03b2*/ 	.byte	0x08
	.zero		1


	//   ....[44]....
        /*03b4*/ 	.word	0x00000dd0
        /*03b8*/ 	.word	0x000000ff
        /*03bc*/ 	.word	0x00000158
        /*03c0*/ 	.short	0x0100
        /*03c2*/ 	.byte	0x08
	.zero		1


	//   ....[45]....
        /*03c4*/ 	.word	0x00000de0
        /*03c8*/ 	.word	0x000000ff
        /*03cc*/ 	.word	0x00000168
        /*03d0*/ 	.short	0x0100
        /*03d2*/ 	.byte	0x08
	.zero		1


	//   ....[46]....
        /*03d4*/ 	.word	0x00000ed0
        /*03d8*/ 	.word	0x000000ff
        /*03dc*/ 	.word	0x00000170
        /*03e0*/ 	.short	0x0100
        /*03e2*/ 	.byte	0x06
	.zero		1


	//   ....[47]....
        /*03e4*/ 	.word	0x000018f0
        /*03e8*/ 	.word	0x00000003
        /*03ec*/ 	.word	0x00000160
        /*03f0*/ 	.short	0x010a
        /*03f2*/ 	.byte	0xff
	.zero		1


	//   ....[48]....
        /*03f4*/ 	.word	0x00001920
        /*03f8*/ 	.word	0x00000003
        /*03fc*/ 	.word	0x00000150
        /*0400*/ 	.short	0x0101
        /*0402*/ 	.byte	0xff
	.zero		1


	//   ....[49]....
        /*0404*/ 	.word	0x00001a20
        /*0408*/ 	.word	0x000000ff
        /*040c*/ 	.word	0x00000060
        /*0410*/ 	.short	0x010a
        /*0412*/ 	.byte	0x08
	.zero		1


	//   ....[50]....
        /*0414*/ 	.word	0x00001af0
        /*0418*/ 	.word	0x000000ff
        /*041c*/ 	.word	0x00000060
        /*0420*/ 	.short	0x010a
        /*0422*/ 	.byte	0x21
	.zero		1


	//   ....[51]....
        /*0424*/ 	.word	0x00001ca0
        /*0428*/ 	.word	0x000000ff
        /*042c*/ 	.word	0x00000060
        /*0430*/ 	.short	0x010a
        /*0432*/ 	.byte	0x08
	.zero		1


	//   ....[52]....
        /*0434*/ 	.word	0x00001da0
        /*0438*/ 	.word	0x000000ff
        /*043c*/ 	.word	0x000000e8
        /*0440*/ 	.short	0x0101
        /*0442*/ 	.byte	0x04
	.zero		1


	//   ....[53]....
        /*0444*/ 	.word	0x00001dc0
        /*0448*/ 	.word	0x000000ff
        /*044c*/ 	.word	0x00000060
        /*0450*/ 	.short	0x010a
        /*0452*/ 	.byte	0x08
	.zero		1


	//   ....[54]....
        /*0454*/ 	.word	0x00001e40
        /*0458*/ 	.word	0x000000ff
        /*045c*/ 	.word	0x00000060
        /*0460*/ 	.short	0x010a
        /*0462*/ 	.byte	0x11
	.zero		1


	//   ....[55]....
        /*0464*/ 	.word	0x00001fd0
        /*0468*/ 	.word	0x000000ff
        /*046c*/ 	.word	0x00000060
        /*0470*/ 	.short	0x010a
        /*0472*/ 	.byte	0x08
	.zero		1


	//   ....[56]....
        /*0474*/ 	.word	0x00002120
        /*0478*/ 	.word	0x00000002
        /*047c*/ 	.word	0x000000f0
        /*0480*/ 	.short	0x010a
        /*0482*/ 	.byte	0xff
	.zero		1


	//   ....[57]....
        /*0484*/ 	.word	0x000021e0
        /*0488*/ 	.word	0x00000002
        /*048c*/ 	.word	0x00000000
        /*0490*/ 	.short	0x0101
        /*0492*/ 	.byte	0xff
	.zero		1


	//   ....[58]....
        /*0494*/ 	.word	0x00002740
        /*0498*/ 	.word	0x000000ff
        /*049c*/ 	.word	0x00000000
        /*04a0*/ 	.short	0x010a
        /*04a2*/ 	.byte	0x05
	.zero		1


	//   ....[59]....
        /*04a4*/ 	.word	0x000027d0
        /*04a8*/ 	.word	0x000000ff
        /*04ac*/ 	.word	0x00000000
        /*04b0*/ 	.short	0x010a
        /*04b2*/ 	.byte	0x05
	.zero		1


	//   ....[60]....
        /*04b4*/ 	.word	0x00002860
        /*04b8*/ 	.word	0x000000ff
        /*04bc*/ 	.word	0x00000000
        /*04c0*/ 	.short	0x010a
        /*04c2*/ 	.byte	0x05
	.zero		1


	//   ....[61]....
        /*04c4*/ 	.word	0x000028f0
        /*04c8*/ 	.word	0x000000ff
        /*04cc*/ 	.word	0x00000000
        /*04d0*/ 	.short	0x010a
        /*04d2*/ 	.byte	0x05
	.zero		1


	//   ....[62]....
        /*04d4*/ 	.word	0x00002980
        /*04d8*/ 	.word	0x000000ff
        /*04dc*/ 	.word	0x00000000
        /*04e0*/ 	.short	0x010a
        /*04e2*/ 	.byte	0x05
	.zero		1


	//   ....[63]....
        /*04e4*/ 	.word	0x00002a10
        /*04e8*/ 	.word	0x000000ff
        /*04ec*/ 	.word	0x00000000
        /*04f0*/ 	.short	0x010a
        /*04f2*/ 	.byte	0x05
	.zero		1


	//   ....[64]....
        /*04f4*/ 	.word	0x00002aa0
        /*04f8*/ 	.word	0x000000ff
        /*04fc*/ 	.word	0x00000000
        /*0500*/ 	.short	0x010a
        /*0502*/ 	.byte	0x05
	.zero		1


	//   ....[65]....
        /*0504*/ 	.word	0x00002b30
        /*0508*/ 	.word	0x000000ff
        /*050c*/ 	.word	0x00000000
        /*0510*/ 	.short	0x010a
        /*0512*/ 	.byte	0x05
	.zero		1


	//   ....[66]....
        /*0514*/ 	.word	0x00002bc0
        /*0518*/ 	.word	0x000000ff
        /*051c*/ 	.word	0x00000000
        /*0520*/ 	.short	0x010a
        /*0522*/ 	.byte	0x05
	.zero		1


	//   ....[67]....
        /*0524*/ 	.word	0x00002c50
        /*0528*/ 	.word	0x000000ff
        /*052c*/ 	.word	0x00000000
        /*0530*/ 	.short	0x010a
        /*0532*/ 	.byte	0x05
	.zero		1


	//   ....[68]....
        /*0534*/ 	.word	0x00002ce0
        /*0538*/ 	.word	0x000000ff
        /*053c*/ 	.word	0x00000000
        /*0540*/ 	.short	0x010a
        /*0542*/ 	.byte	0x05
	.zero		1


	//   ....[69]....
        /*0544*/ 	.word	0x00002d80
        /*0548*/ 	.word	0x00000000
        /*054c*/ 	.word	0x00000000
        /*0550*/ 	.short	0x010a
        /*0552*/ 	.byte	0xff
	.zero		1


	//   ....[70]....
        /*0554*/ 	.word	0x00002eb0
        /*0558*/ 	.word	0x00000000
        /*055c*/ 	.word	0x00000150
        /*0560*/ 	.short	0x010a
        /*0562*/ 	.byte	0xff
	.zero		1


	//   ....[71]....
        /*0564*/ 	.word	0x00002f20
        /*0568*/ 	.word	0x00000004
        /*056c*/ 	.word	0x00000000
        /*0570*/ 	.short	0x0101
        /*0572*/ 	.byte	0xff
	.zero		1


	//   ....[72]....
        /*0574*/ 	.word	0x00002f40
        /*0578*/ 	.word	0x000000ff
        /*057c*/ 	.word	0x00000100
        /*0580*/ 	.short	0x010a
        /*0582*/ 	.byte	0x05
	.zero		1


	//   ....[73]....
        /*0584*/ 	.word	0x00003060
        /*0588*/ 	.word	0x00000000
        /*058c*/ 	.word	0x000000f0
        /*0590*/ 	.short	0x010a
        /*0592*/ 	.byte	0xff
	.zero		1


	//   ....[74]....
        /*0594*/ 	.word	0x00003160
        /*0598*/ 	.word	0x00000000
        /*059c*/ 	.word	0x00000000
        /*05a0*/ 	.short	0x0101
        /*05a2*/ 	.byte	0xff
	.zero		1


	//   ....[75]....
        /*05a4*/ 	.word	0x000031f0
        /*05a8*/ 	.word	0x000000ff
        /*05ac*/ 	.word	0x00000100
        /*05b0*/ 	.short	0x0106
        /*05b2*/ 	.byte	0x05
	.zero		1


	//   ....[76]....
        /*05b4*/ 	.word	0x00003210
        /*05b8*/ 	.word	0x000000ff
        /*05bc*/ 	.word	0x00000100
        /*05c0*/ 	.short	0x010a
        /*05c2*/ 	.byte	0x05
	.zero		1


	//   ....[77]....
        /*05c4*/ 	.word	0x000032a0
        /*05c8*/ 	.word	0x000000ff
        /*05cc*/ 	.word	0x00000100
        /*05d0*/ 	.short	0x0106
        /*05d2*/ 	.byte	0x04
	.zero		1


	//   ....[78]....
        /*05d4*/ 	.word	0x000032e0
        /*05d8*/ 	.word	0x00000000
        /*05dc*/ 	.word	0x00000100
        /*05e0*/ 	.short	0x010a
        /*05e2*/ 	.byte	0xff
	.zero		1


	//   ....[79]....
        /*05e4*/ 	.word	0x00003520
        /*05e8*/ 	.word	0x000000ff
        /*05ec*/ 	.word	0x00000008
        /*05f0*/ 	.short	0x010a
        /*05f2*/ 	.byte	0x06
	.zero		1


	//   ....[80]....
        /*05f4*/ 	.word	0x00003540
        /*05f8*/ 	.word	0x000000ff
        /*05fc*/ 	.word	0x00000008
        /*0600*/ 	.short	0x010a
        /*0602*/ 	.byte	0x06
	.zero		1


	//   ....[81]....
        /*0604*/ 	.word	0x000036d0
        /*0608*/ 	.word	0x000000ff
        /*060c*/ 	.word	0x00000008
        /*0610*/ 	.short	0x010a
        /*0612*/ 	.byte	0x06
	.zero		1


	//   ....[82]....
        /*0614*/ 	.word	0x000036f0
        /*0618*/ 	.word	0x000000ff
        /*061c*/ 	.word	0x00000008
        /*0620*/ 	.short	0x010a
        /*0622*/ 	.byte	0x06
	.zero		1


	//   ....[83]....
        /*0624*/ 	.word	0x000037b0
        /*0628*/ 	.word	0x000000ff
        /*062c*/ 	.word	0x00000000
        /*0630*/ 	.short	0x0101
        /*0632*/ 	.byte	0x07
	.zero		1


	//   ....[84]....
        /*0634*/ 	.word	0x00003af0
        /*0638*/ 	.word	0x00000000
        /*063c*/ 	.word	0x000000f0
        /*0640*/ 	.short	0x010a
        /*0642*/ 	.byte	0xff
	.zero		1


	//   ....[85]....
        /*0644*/ 	.word	0x00003bb0
        /*0648*/ 	.word	0x00000000
        /*064c*/ 	.word	0x00000000
        /*0650*/ 	.short	0x0101
        /*0652*/ 	.byte	0xff
	.zero		1


	//   ....[86]....
        /*0654*/ 	.word	0x00003c70
        /*0658*/ 	.word	0x000000ff
        /*065c*/ 	.word	0x00000000
        /*0660*/ 	.short	0x010a
        /*0662*/ 	.byte	0x08
	.zero		1


	//   ....[87]....
        /*0664*/ 	.word	0x00003c80
        /*0668*/ 	.word	0x000000ff
        /*066c*/ 	.word	0x00000130
        /*0670*/ 	.short	0x010a
        /*0672*/ 	.byte	0x09
	.zero		1


	//   ....[88]....
        /*0674*/ 	.word	0x00003d30
        /*0678*/ 	.word	0x000000ff
        /*067c*/ 	.word	0x00000000
        /*0680*/ 	.short	0x010a
        /*0682*/ 	.byte	0x08
	.zero		1


	//   ....[89]....
        /*0684*/ 	.word	0x00003e60
        /*0688*/ 	.word	0x000000ff
        /*068c*/ 	.word	0x00000000
        /*0690*/ 	.short	0x010a
        /*0692*/ 	.byte	0x1e
	.zero		1


	//   ....[90]....
        /*0694*/ 	.word	0x00004160
        /*0698*/ 	.word	0x000000ff
        /*069c*/ 	.word	0x00000000
        /*06a0*/ 	.short	0x010a
        /*06a2*/ 	.byte	0x08
	.zero		1


	//   ....[91]....
        /*06a4*/ 	.word	0x000041f0
        /*06a8*/ 	.word	0x000000ff
        /*06ac*/ 	.word	0x00000000
        /*06b0*/ 	.short	0x010a
        /*06b2*/ 	.byte	0x08
	.zero		1


	//   ....[92]....
        /*06b4*/ 	.word	0x00004280
        /*06b8*/ 	.word	0x000000ff
        /*06bc*/ 	.word	0x00000000
        /*06c0*/ 	.short	0x010a
        /*06c2*/ 	.byte	0x08
	.zero		1


	//   ....[93]....
        /*06c4*/ 	.word	0x00004320
        /*06c8*/ 	.word	0x00000000
        /*06cc*/ 	.word	0x00000000
        /*06d0*/ 	.short	0x010a
        /*06d2*/ 	.byte	0xff
	.zero		1


	//   ....[94]....
        /*06d4*/ 	.word	0x00004360
        /*06d8*/ 	.word	0x00000000
        /*06dc*/ 	.word	0x00000000
        /*06e0*/ 	.short	0x010a
        /*06e2*/ 	.byte	0xff
	.zero		1


	//   ....[95]....
        /*06e4*/ 	.word	0x000043d0
        /*06e8*/ 	.word	0x000000ff
        /*06ec*/ 	.word	0x00000000
        /*06f0*/ 	.short	0x0101
        /*06f2*/ 	.byte	0x05
	.zero		1


	//   ....[96]....
        /*06f4*/ 	.word	0x00004410
        /*06f8*/ 	.word	0x000000ff
        /*06fc*/ 	.word	0x00000170
        /*0700*/ 	.short	0x010a
        /*0702*/ 	.byte	0x07
	.zero		1


	//   ....[97]....
        /*0704*/ 	.word	0x00004460
        /*0708*/ 	.word	0x000000ff
        /*070c*/ 	.word	0x00000000
        /*0710*/ 	.short	0x0101
        /*0712*/ 	.byte	0x05
	.zero		1


	//   ....[98]....
        /*0714*/ 	.word	0x00004860
        /*0718*/ 	.word	0x00000000
        /*071c*/ 	.word	0x000000f0
        /*0720*/ 	.short	0x010a
        /*0722*/ 	.byte	0xff
	.zero		1


	//   ....[99]....
        /*0724*/ 	.word	0x00004940
        /*0728*/ 	.word	0x00000000
        /*072c*/ 	.word	0x00000000
        /*0730*/ 	.short	0x0101
        /*0732*/ 	.byte	0xff
	.zero		1


	//   ....[100]....
        /*0734*/ 	.word	0x00004c60
        /*0738*/ 	.word	0x000000ff
        /*073c*/ 	.word	0x000000e8
        /*0740*/ 	.short	0x010a
        /*0742*/ 	.byte	0x06
	.zero		1


	//   ....[101]....
        /*0744*/ 	.word	0x00004e40
        /*0748*/ 	.word	0x000000ff
        /*074c*/ 	.word	0x000000d0
        /*0750*/ 	.short	0x010a
        /*0752*/ 	.byte	0x0d
	.zero		1


	//   ....[102]....
        /*0754*/ 	.word	0x00005150
        /*0758*/ 	.word	0x000000ff
        /*075c*/ 	.word	0x000000c0
        /*0760*/ 	.short	0x010b
        /*0762*/ 	.byte	0x0d
	.zero		1


	//   ....[103]....
        /*0764*/ 	.word	0x000051b0
        /*0768*/ 	.word	0x000000ff
        /*076c*/ 	.word	0x00000000
        /*0770*/ 	.short	0x0101
        /*0772*/ 	.byte	0x0e
	.zero		1


	//   ....[104]....
        /*0774*/ 	.word	0x00005200
        /*0778*/ 	.word	0x000000ff
        /*077c*/ 	.word	0x00000000
        /*0780*/ 	.short	0x010a
        /*0782*/ 	.byte	0x04
	.zero		1


	//   ....[105]....
        /*0784*/ 	.word	0x000052a0
        /*0788*/ 	.word	0x00000000
        /*078c*/ 	.word	0x00000000
        /*0790*/ 	.short	0x010a
        /*0792*/ 	.byte	0xff
	.zero		1


	//   ....[106]....
        /*0794*/ 	.word	0x000055a0
        /*0798*/ 	.word	0x00000000
        /*079c*/ 	.word	0x000000f0
        /*07a0*/ 	.short	0x010a
        /*07a2*/ 	.byte	0xff
	.zero		1


	//   ....[107]....
        /*07a4*/ 	.word	0x000056b0
        /*07a8*/ 	.word	0x00000000
        /*07ac*/ 	.word	0x00000000
        /*07b0*/ 	.short	0x0101
        /*07b2*/ 	.byte	0xff
	.zero		1


	//   ....[108]....
        /*07b4*/ 	.word	0x00006010
        /*07b8*/ 	.word	0x00000003
        /*07bc*/ 	.word	0x000000c0
        /*07c0*/ 	.short	0x010a
        /*07c2*/ 	.byte	0xff
	.zero		1


	//   ....[109]....
        /*07c4*/ 	.word	0x00006020
        /*07c8*/ 	.word	0x0000004c
        /*07cc*/ 	.word	0x00000110
        /*07d0*/ 	.short	0x010a
        /*07d2*/ 	.byte	0xff
	.zero		1


	//   ....[110]....
        /*07d4*/ 	.word	0x000061d0
        /*07d8*/ 	.word	0x00000003
        /*07dc*/ 	.word	0x000000c0
        /*07e0*/ 	.short	0x010a
        /*07e2*/ 	.byte	0xff
	.zero		1


	//   ....[111]....
        /*07e4*/ 	.word	0x00006270
        /*07e8*/ 	.word	0x0000004c
        /*07ec*/ 	.word	0x00000110
        /*07f0*/ 	.short	0x010a
        /*07f2*/ 	.byte	0xff
	.zero		1


	//   ....[112]....
        /*07f4*/ 	.word	0x000067a0
        /*07f8*/ 	.word	0x00000011
        /*07fc*/ 	.word	0x00000000
        /*0800*/ 	.short	0x0101
        /*0802*/ 	.byte	0xff
	.zero		1


	//   ....[113]....
        /*0804*/ 	.word	0x00006a50
        /*0808*/ 	.word	0x00000002
        /*080c*/ 	.word	0x00000000
        /*0810*/ 	.short	0x0101
        /*0812*/ 	.byte	0xff
	.zero		1


	//   ....[114]....
        /*0814*/ 	.word	0x00006cf0
        /*0818*/ 	.word	0x00000003
        /*081c*/ 	.word	0x00000160
        /*0820*/ 	.short	0x010a
        /*0822*/ 	.byte	0xff
	.zero		1


	//   ....[115]....
        /*0824*/ 	.word	0x00006d50
        /*0828*/ 	.word	0x00000002
        /*082c*/ 	.word	0x00000060
        /*0830*/ 	.short	0x010a
        /*0832*/ 	.byte	0xff
	.zero		1


	//   ....[116]....
        /*0834*/ 	.word	0x00006db0
        /*0838*/ 	.word	0x00000002
        /*083c*/ 	.word	0x00000060
        /*0840*/ 	.short	0x010a
        /*0842*/ 	.byte	0xff
	.zero		1


	//   ....[117]....
        /*0844*/ 	.word	0x00006e00
        /*0848*/ 	.word	0x00000002
        /*084c*/ 	.word	0x000000f0
        /*0850*/ 	.short	0x010a
        /*0852*/ 	.byte	0xff
	.zero		1


	//   ....[118]....
        /*0854*/ 	.word	0x00006e60
        /*0858*/ 	.word	0x00000000
        /*085c*/ 	.word	0x00000000
        /*0860*/ 	.short	0x010a
        /*0862*/ 	.byte	0xff
	.zero		1


	//   ....[119]....
        /*0864*/ 	.word	0x00006ec0
        /*0868*/ 	.word	0x00000000
        /*086c*/ 	.word	0x00000000
        /*0870*/ 	.short	0x010a
        /*0872*/ 	.byte	0xff
	.zero		1


	//   ....[120]....
        /*0874*/ 	.word	0x00006f20
        /*0878*/ 	.word	0x00000000
        /*087c*/ 	.word	0x00000000
        /*0880*/ 	.short	0x010a
        /*0882*/ 	.byte	0xff
	.zero		1


	//   ....[121]....
        /*0884*/ 	.word	0x00006f80
        /*0888*/ 	.word	0x00000000
        /*088c*/ 	.word	0x00000000
        /*0890*/ 	.short	0x010a
        /*0892*/ 	.byte	0xff
	.zero		1


	//   ....[122]....
        /*0894*/ 	.word	0x00006fe0
        /*0898*/ 	.word	0x00000000
        /*089c*/ 	.word	0x00000000
        /*08a0*/ 	.short	0x010a
        /*08a2*/ 	.byte	0xff
	.zero		1


	//   ....[123]....
        /*08a4*/ 	.word	0x00007040
        /*08a8*/ 	.word	0x00000000
        /*08ac*/ 	.word	0x00000000
        /*08b0*/ 	.short	0x010a
        /*08b2*/ 	.byte	0xff
	.zero		1


	//   ....[124]....
        /*08b4*/ 	.word	0x000070a0
        /*08b8*/ 	.word	0x00000000
        /*08bc*/ 	.word	0x00000000
        /*08c0*/ 	.short	0x010a
        /*08c2*/ 	.byte	0xff
	.zero		1


	//   ....[125]....
        /*08c4*/ 	.word	0x00007100
        /*08c8*/ 	.word	0x00000000
        /*08cc*/ 	.word	0x00000000
        /*08d0*/ 	.short	0x010a
        /*08d2*/ 	.byte	0xff
	.zero		1


	//   ....[126]....
        /*08d4*/ 	.word	0x00007160
        /*08d8*/ 	.word	0x00000000
        /*08dc*/ 	.word	0x00000000
        /*08e0*/ 	.short	0x010a
        /*08e2*/ 	.byte	0xff
	.zero		1


	//   ....[127]....
        /*08e4*/ 	.word	0x000071c0
        /*08e8*/ 	.word	0x00000000
        /*08ec*/ 	.word	0x00000000
        /*08f0*/ 	.short	0x010a
        /*08f2*/ 	.byte	0xff
	.zero		1


	//   ....[128]....
        /*08f4*/ 	.word	0x00007220
        /*08f8*/ 	.word	0x00000000
        /*08fc*/ 	.word	0x00000000
        /*0900*/ 	.short	0x010a
        /*0902*/ 	.byte	0xff
	.zero		1


	//   ....[129]....
        /*0904*/ 	.word	0x00007270
        /*0908*/ 	.word	0x00000000
        /*090c*/ 	.word	0x00000150
        /*0910*/ 	.short	0x010a
        /*0912*/ 	.byte	0xff
	.zero		1


	//   ....[130]....
        /*0914*/ 	.word	0x000072d0
        /*0918*/ 	.word	0x00000000
        /*091c*/ 	.word	0x00000100
        /*0920*/ 	.short	0x010a
        /*0922*/ 	.byte	0xff
	.zero		1


	//   ....[131]....
        /*0924*/ 	.word	0x00007320
        /*0928*/ 	.word	0x00000000
        /*092c*/ 	.word	0x000000f0
        /*0930*/ 	.short	0x010a
        /*0932*/ 	.byte	0xff
	.zero		1


	//   ....[132]....
        /*0934*/ 	.word	0x00007380
        /*0938*/ 	.word	0x00000000
        /*093c*/ 	.word	0x00000100
        /*0940*/ 	.short	0x010a
        /*0942*/ 	.byte	0xff
	.zero		1


	//   ....[133]....
        /*0944*/ 	.word	0x000073e0
        /*0948*/ 	.word	0x00000004
        /*094c*/ 	.word	0x00000008
        /*0950*/ 	.short	0x010a
        /*0952*/ 	.byte	0xff
	.zero		1


	//   ....[134]....
        /*0954*/ 	.word	0x000074c0
        /*0958*/ 	.word	0x00000002
        /*095c*/ 	.word	0x00000008
        /*0960*/ 	.short	0x010a
        /*0962*/ 	.byte	0xff
	.zero		1


	//   ....[135]....
        /*0964*/ 	.word	0x00007510
        /*0968*/ 	.word	0x00000000
        /*096c*/ 	.word	0x000000f0
        /*0970*/ 	.short	0x010a
        /*0972*/ 	.byte	0xff
	.zero		1


	//   ....[136]....
        /*0974*/ 	.word	0x00007570
        /*0978*/ 	.word	0x00000000
        /*097c*/ 	.word	0x00000130
        /*0980*/ 	.short	0x010a
        /*0982*/ 	.byte	0xff
	.zero		1


	//   ....[137]....
        /*0984*/ 	.word	0x000075d0
        /*0988*/ 	.word	0x00000000
        /*098c*/ 	.word	0x00000000
        /*0990*/ 	.short	0x010a
        /*0992*/ 	.byte	0xff
	.zero		1


	//   ....[138]....
        /*0994*/ 	.word	0x00007630
        /*0998*/ 	.word	0x00000000
        /*099c*/ 	.word	0x00000000
        /*09a0*/ 	.short	0x010a
        /*09a2*/ 	.byte	0xff
	.zero		1


	//   ....[139]....
        /*09a4*/ 	.word	0x00007690
        /*09a8*/ 	.word	0x00000000
        /*09ac*/ 	.word	0x00000000
        /*09b0*/ 	.short	0x010a
        /*09b2*/ 	.byte	0xff
	.zero		1


	//   ....[140]....
        /*09b4*/ 	.word	0x000076f0
        /*09b8*/ 	.word	0x00000000
        /*09bc*/ 	.word	0x00000000
        /*09c0*/ 	.short	0x010a
        /*09c2*/ 	.byte	0xff
	.zero		1


	//   ....[141]....
        /*09c4*/ 	.word	0x00007750
        /*09c8*/ 	.word	0x00000000
        /*09cc*/ 	.word	0x00000170
        /*09d0*/ 	.short	0x010a
        /*09d2*/ 	.byte	0xff
	.zero		1


	//   ....[142]....
        /*09d4*/ 	.word	0x000077a0
        /*09d8*/ 	.word	0x00000000
        /*09dc*/ 	.word	0x000000f0
        /*09e0*/ 	.short	0x010a
        /*09e2*/ 	.byte	0xff
	.zero		1


	//   ....[143]....
        /*09e4*/ 	.word	0x00007800
        /*09e8*/ 	.word	0x00000000
        /*09ec*/ 	.word	0x000000e8
        /*09f0*/ 	.short	0x010a
        /*09f2*/ 	.byte	0xff
	.zero		1


	//   ....[144]....
        /*09f4*/ 	.word	0x00007860
        /*09f8*/ 	.word	0x00000003
        /*09fc*/ 	.word	0x000000d0
        /*0a00*/ 	.short	0x010a
        /*0a02*/ 	.byte	0xff
	.zero		1


	//   ....[145]....
        /*0a04*/ 	.word	0x000078c0
        /*0a08*/ 	.word	0x00000000
        /*0a0c*/ 	.word	0x00000000
        /*0a10*/ 	.short	0x010a
        /*0a12*/ 	.byte	0xff
	.zero		1


	//   ....[146]....
        /*0a14*/ 	.word	0x00007910
        /*0a18*/ 	.word	0x00000000
        /*0a1c*/ 	.word	0x000000f0
        /*0a20*/ 	.short	0x010a
        /*0a22*/ 	.byte	0xff
	.zero		1


	//   ....[147]....
        /*0a24*/ 	.word	0x00007960
        /*0a28*/ 	.word	0x00000003
        /*0a2c*/ 	.word	0x000000c0
        /*0a30*/ 	.short	0x010a
        /*0a32*/ 	.byte	0xff
	.zero		1


	//   ....[148]....
        /*0a34*/ 	.word	0x000079b0
        /*0a38*/ 	.word	0x0000004c
        /*0a3c*/ 	.word	0x00000110
        /*0a40*/ 	.short	0x010a
        /*0a42*/ 	.byte	0xff
	.zero		1


	//----- nvinfo : EIATTR_NUM_MBARRIERS
	.align		4
.L_47:
        /*0a44*/ 	.byte	0x03, 0x38
        /*0a46*/ 	.short	0x002f


	//----- nvinfo : EIATTR_EXIT_INSTR_OFFSETS
	.align		4
        /*0a48*/ 	.byte	0x04, 0x1c
        /*0a4a*/ 	.short	(.L_49 - .L_48)


	//   ....[0]....
.L_48:
        /*0a4c*/ 	.word	0x00002db0


	//   ....[1]....
        /*0a50*/ 	.word	0x000032b0


	//   ....[2]....
        /*0a54*/ 	.word	0x00003310


	//   ....[3]....
        /*0a58*/ 	.word	0x00004690


	//   ....[4]....
        /*0a5c*/ 	.word	0x000052d0


	//   ....[5]....
        /*0a60*/ 	.word	0x00005310


	//   ....[6]....
        /*0a64*/ 	.word	0x00006c00


	//   ....[7]....
        /*0a68*/ 	.word	0x00006c80


	//   ....[8]....
        /*0a6c*/ 	.word	0x00006cb0


	//   ....[9]....
        /*0a70*/ 	.word	0x00006ce0


	//----- nvinfo : EIATTR_MAX_THREADS
	.align		4
.L_49:
        /*0a74*/ 	.byte	0x04, 0x05
        /*0a76*/ 	.short	(.L_51 - .L_50)
.L_50:
        /*0a78*/ 	.word	0x00000100
        /*0a7c*/ 	.word	0x00000001
        /*0a80*/ 	.word	0x00000001


	//----- nvinfo : EIATTR_CRS_STACK_SIZE
	.align		4
.L_51:
        /*0a84*/ 	.byte	0x04, 0x1e
        /*0a86*/ 	.short	(.L_53 - .L_52)
.L_52:
        /*0a88*/ 	.word	0x00000000


	//----- nvinfo : EIATTR_CBANK_PARAM_SIZE
	.align		4
.L_53:
        /*0a8c*/ 	.byte	0x03, 0x19
        /*0a8e*/ 	.short	0x0800


	//----- nvinfo : EIATTR_PARAM_CBANK
	.align		4
        /*0a90*/ 	.byte	0x04, 0x0a
        /*0a92*/ 	.short	(.L_55 - .L_54)
	.align		4
.L_54:
        /*0a94*/ 	.word	index@(.nv.constant0._ZN7cutlass13device_kernelINS_4gemm6kernel13GemmUniversalIN4cute5tupleIJiiiiEEENS1_10collective13CollectiveMmaINS1_35MainloopSm100TmaUmmaWarpSpecializedILi12ELi2ELi4ENS5_IJNS4_1CILi2EEENSA_ILi1EEESC_EEEEENS5_IJNSA_ILi256EEENSA_ILi16EEENSA_ILi64EEEEEENS_6half_tENS5_IJlSC_lEEESJ_SK_NS4_8TiledMMAINS4_8MMA_AtomIJNS4_26SM100_MMA_F16BF16_2x1SM_SSISJ_SJ_fLi256ELi16ELNS4_4UMMA5MajorE0ELSP_0ELNSO_7ScaleInE0ELSQ_0EEEEEENS4_6LayoutINS5_IJSC_SC_SC_EEENS5_IJNSA_ILi0EEESV_SV_EEEEENS5_IJNS4_10UnderscoreESY_SY_EEEEENS4_18SM100_TMA_2SM_LOADENS4_14ComposedLayoutINS4_7SwizzleILi3ELi4ELi3EEENS4_18smem_ptr_flag_bitsILi16EEENST_INS5_IJNSA_ILi8EEESH_EEENS5_IJSH_SC_EEEEEEEvNS4_8identityES11_S1B_vS1C_EENS_8epilogue10collective18CollectiveEpilogueINS1E_23Sm100TmaWarpSpecializedILi2ELi1ELi16ELb1ELb0EEEJNS5_IJNSA_ILi128EEESG_SH_EEENS5_IJNST_IS1J_SC_EENST_ISG_SC_EEEEESJ_SK_SJ_SK_NS1E_6fusion15FusionCallbacksIS1I_NS1O_17LinearCombinationISJ_fSJ_fLNS_15FloatRoundStyleE2EEES1K_S1N_JEEENS4_5SM1004TMEM4LOAD26SM100_TMEM_LOAD_32dp32b16xENS4_13SM90_TMA_LOADENS12_INS13_ILi1ELi4ELi3EEES16_NST_INS5_IJS17_SG_EEENS5_IJSG_SC_EEEEEEENS4_39AutoVectorizingCopyWithAssumedAlignmentILi128EEENS4_14SM90_TMA_STOREES23_S25_S25_EEEvvEEEEvNT_6ParamsE)
        /*0a98*/ 	.short	0x0380
        /*0a9a*/ 	.short	0x0800


	//----- nvinfo : EIATTR_SW_WAR
	.align		4
.L_55:
        /*0a9c*/ 	.byte	0x04, 0x36
        /*0a9e*/ 	.short	(.L_57 - .L_56)
.L_56:
        /*0aa0*/ 	.word	0x00000008
.L_57:


//--------------------- .nv.callgraph             --------------------------
	.section	.nv.callgraph,"",@"SHT_CUDA_CALLGRAPH"
	.align	4
	.sectionentsize	8
	.align		4
        /*0000*/ 	.word	0x00000000
	.align		4
        /*0004*/ 	.word	0xffffffff
	.align		4
        /*0008*/ 	.word	index@(_ZN7cutlass13device_kernelINS_4gemm6kernel13GemmUniversalIN4cute5tupleIJiiiiEEENS1_10collective13CollectiveMmaINS1_35MainloopSm100TmaUmmaWarpSpecializedILi12ELi2ELi4ENS5_IJNS4_1CILi2EEENSA_ILi1EEESC_EEEEENS5_IJNSA_ILi256EEENSA_ILi16EEENSA_ILi64EEEEEENS_6half_tENS5_IJlSC_lEEESJ_SK_NS4_8TiledMMAINS4_8MMA_AtomIJNS4_26SM100_MMA_F16BF16_2x1SM_SSISJ_SJ_fLi256ELi16ELNS4_4UMMA5MajorE0ELSP_0ELNSO_7ScaleInE0ELSQ_0EEEEEENS4_6LayoutINS5_IJSC_SC_SC_EEENS5_IJNSA_ILi0EEESV_SV_EEEEENS5_IJNS4_10UnderscoreESY_SY_EEEEENS4_18SM100_TMA_2SM_LOADENS4_14ComposedLayoutINS4_7SwizzleILi3ELi4ELi3EEENS4_18smem_ptr_flag_bitsILi16EEENST_INS5_IJNSA_ILi8EEESH_EEENS5_IJSH_SC_EEEEEEEvNS4_8identityES11_S1B_vS1C_EENS_8epilogue10collective18CollectiveEpilogueINS1E_23Sm100TmaWarpSpecializedILi2ELi1ELi16ELb1ELb0EEEJNS5_IJNSA_ILi128EEESG_SH_EEENS5_IJNST_IS1J_SC_EENST_ISG_SC_EEEEESJ_SK_SJ_SK_NS1E_6fusion15FusionCallbacksIS1I_NS1O_17LinearCombinationISJ_fSJ_fLNS_15FloatRoundStyleE2EEES1K_S1N_JEEENS4_5SM1004TMEM4LOAD26SM100_TMEM_LOAD_32dp32b16xENS4_13SM90_TMA_LOADENS12_INS13_ILi1ELi4ELi3EEES16_NST_INS5_IJS17_SG_EEENS5_IJSG_SC_EEEEEEENS4_39AutoVectorizingCopyWithAssumedAlignmentILi128EEENS4_14SM90_TMA_STOREES23_S25_S25_EEEvvEEEEvNT_6ParamsE)
	.align		4
        /*000c*/ 	.word	index@(__assertfail)
	.align		4
        /*0010*/ 	.word	0x00000000
	.align		4
        /*0014*/ 	.word	0xfffffffe
	.align		4
        /*0018*/ 	.word	0x00000000
	.align		4
        /*001c*/ 	.word	0xfffffffd
	.align		4
        /*0020*/ 	.word	0x00000000
	.align		4
        /*0024*/ 	.word	0xfffffffc


//--------------------- .nv.constant4             --------------------------
	.section	.nv.constant4,"a",@progbits
	.align	8
	.align		8
.nv.constant4:
        /*0000*/ 	.dword	__assertfail
	.align		8
        /*0008*/ 	.dword	__unnamed_1
	.align		8
        /*0010*/ 	.dword	__unnamed_2
	.align		8
        /*0018*/ 	.dword	_ZN39_INTERNAL_e8ed0bc4_4_k_cu_f554c998_79194cuda3std3__45__cpo5beginE
	.align		8
        /*0020*/ 	.dword	_ZN39_INTERNAL_e8ed0bc4_4_k_cu_f554c998_79194cuda3std3__45__cpo3endE
	.align		8
        /*0028*/ 	.dword	_ZN39_INTERNAL_e8ed0bc4_4_k_cu_f554c998_79194cuda3std3__45__cpo6cbeginE
	.align		8
        /*0030*/ 	.dword	_ZN39_INTERNAL_e8ed0bc4_4_k_cu_f554c998_79194cuda3std3__45__cpo4cendE
	.align		8
        /*0038*/ 	.dword	_ZN39_INTERNAL_e8ed0bc4_4_k_cu_f554c998_79194cuda3std3__441_GLOBAL__N__e8ed0bc4_4_k_cu_f554c998_79196ignoreE
	.align		8
        /*0040*/ 	.dword	_ZN39_INTERNAL_e8ed0bc4_4_k_cu_f554c998_79194cuda3std3__419piecewise_constructE
	.align		8
        /*0048*/ 	.dword	_ZN39_INTERNAL_e8ed0bc4_4_k_cu_f554c998_79194cuda3std3__48in_placeE
	.align		8
        /*0050*/ 	.dword	_ZN39_INTERNAL_e8ed0bc4_4_k_cu_f554c998_79194cuda3std6ranges3__45__cpo4swapE
	.align		8
        /*0058*/ 	.dword	_ZN39_INTERNAL_e8ed0bc4_4_k_cu_f554c998_79194cuda3std6ranges3__45__cpo9iter_moveE
	.align		8
        /*0060*/ 	.dword	_ZN39_INTERNAL_e8ed0bc4_4_k_cu_f554c998_79194cute7productE
	.align		8
        /*0068*/ 	.dword	_ZN39_INTERNAL_e8ed0bc4_4_k_cu_f554c998_79194cute1_E
	.align		8
        /*0070*/ 	.dword	$str$25
	.align		8
        /*0078*/ 	.dword	$str$26
	.align		8
        /*0080*/ 	.dword	$str$27
	.align		8
        /*0088*/ 	.dword	$str$28


//--------------------- .text._ZN7cutlass13device_kernelINS_4gemm6kernel13GemmUniversalIN4cute5tupleIJiiiiEEENS1_10collective13CollectiveMmaINS1_35MainloopSm100TmaUmmaWarpSpecializedILi12ELi2ELi4ENS5_IJNS4_1CILi2EEENSA_ILi1EEESC_EEEEENS5_IJNSA_ILi256EEENSA_ILi16EEENSA_ILi64EEEEEENS_6half_tENS5_IJlSC_lEEESJ_SK_NS4_8TiledMMAINS4_8MMA_AtomIJNS4_26SM100_MMA_F16BF16_2x1SM_SSISJ_SJ_fLi256ELi16ELNS4_4UMMA5MajorE0ELSP_0ELNSO_7ScaleInE0ELSQ_0EEEEEENS4_6LayoutINS5_IJSC_SC_SC_EEENS5_IJNSA_ILi0EEESV_SV_EEEEENS5_IJNS4_10UnderscoreESY_SY_EEEEENS4_18SM100_TMA_2SM_LOADENS4_14ComposedLayoutINS4_7SwizzleILi3ELi4ELi3EEENS4_18smem_ptr_flag_bitsILi16EEENST_INS5_IJNSA_ILi8EEESH_EEENS5_IJSH_SC_EEEEEEEvNS4_8identityES11_S1B_vS1C_EENS_8epilogue10collective18CollectiveEpilogueINS1E_23Sm100TmaWarpSpecializedILi2ELi1ELi16ELb1ELb0EEEJNS5_IJNSA_ILi128EEESG_SH_EEENS5_IJNST_IS1J_SC_EENST_ISG_SC_EEEEESJ_SK_SJ_SK_NS1E_6fusion15FusionCallbacksIS1I_NS1O_17LinearCombinationISJ_fSJ_fLNS_15FloatRoundStyleE2EEES1K_S1N_JEEENS4_5SM1004TMEM4LOAD26SM100_TMEM_LOAD_32dp32b16xENS4_13SM90_TMA_LOADENS12_INS13_ILi1ELi4ELi3EEES16_NST_INS5_IJS17_SG_EEENS5_IJSG_SC_EEEEEEENS4_39AutoVectorizingCopyWithAssumedAlignmentILi128EEENS4_14SM90_TMA_STOREES23_S25_S25_EEEvvEEEEvNT_6ParamsE --------------------------
	.section	.text._ZN7cutlass13device_kernelINS_4gemm6kernel13GemmUniversalIN4cute5tupleIJiiiiEEENS1_10collective13CollectiveMmaINS1_35MainloopSm100TmaUmmaWarpSpecializedILi12ELi2ELi4ENS5_IJNS4_1CILi2EEENSA_ILi1EEESC_EEEEENS5_IJNSA_ILi256EEENSA_ILi16EEENSA_ILi64EEEEEENS_6half_tENS5_IJlSC_lEEESJ_SK_NS4_8TiledMMAINS4_8MMA_AtomIJNS4_26SM100_MMA_F16BF16_2x1SM_SSISJ_SJ_fLi256ELi16ELNS4_4UMMA5MajorE0ELSP_0ELNSO_7ScaleInE0ELSQ_0EEEEEENS4_6LayoutINS5_IJSC_SC_SC_EEENS5_IJNSA_ILi0EEESV_SV_EEEEENS5_IJNS4_10UnderscoreESY_SY_EEEEENS4_18SM100_TMA_2SM_LOADENS4_14ComposedLayoutINS4_7SwizzleILi3ELi4ELi3EEENS4_18smem_ptr_flag_bitsILi16EEENST_INS5_IJNSA_ILi8EEESH_EEENS5_IJSH_SC_EEEEEEEvNS4_8identityES11_S1B_vS1C_EENS_8epilogue10collective18CollectiveEpilogueINS1E_23Sm100TmaWarpSpecializedILi2ELi1ELi16ELb1ELb0EEEJNS5_IJNSA_ILi128EEESG_SH_EEENS5_IJNST_IS1J_SC_EENST_ISG_SC_EEEEESJ_SK_SJ_SK_NS1E_6fusion15FusionCallbacksIS1I_NS1O_17LinearCombinationISJ_fSJ_fLNS_15FloatRoundStyleE2EEES1K_S1N_JEEENS4_5SM1004TMEM4LOAD26SM100_TMEM_LOAD_32dp32b16xENS4_13SM90_TMA_LOADENS12_INS13_ILi1ELi4ELi3EEES16_NST_INS5_IJS17_SG_EEENS5_IJSG_SC_EEEEEEENS4_39AutoVectorizingCopyWithAssumedAlignmentILi128EEENS4_14SM90_TMA_STOREES23_S25_S25_EEEvvEEEEvNT_6ParamsE,"ax",@progbits
	.align	128
.text._ZN7cutlass13device_kernelINS_4gemm6kernel13GemmUniversalIN4cute5tupleIJiiiiEEENS1_10collective13CollectiveMmaINS1_35MainloopSm100TmaUmmaWarpSpecializedILi12ELi2ELi4ENS5_IJNS4_1CILi2EEENSA_ILi1EEESC_EEEEENS5_IJNSA_ILi256EEENSA_ILi16EEENSA_ILi64EEEEEENS_6half_tENS5_IJlSC_lEEESJ_SK_NS4_8TiledMMAINS4_8MMA_AtomIJNS4_26SM100_MMA_F16BF16_2x1SM_SSISJ_SJ_fLi256ELi16ELNS4_4UMMA5MajorE0ELSP_0ELNSO_7ScaleInE0ELSQ_0EEEEEENS4_6LayoutINS5_IJSC_SC_SC_EEENS5_IJNSA_ILi0EEESV_SV_EEEEENS5_IJNS4_10UnderscoreESY_SY_EEEEENS4_18SM100_TMA_2SM_LOADENS4_14ComposedLayoutINS4_7SwizzleILi3ELi4ELi3EEENS4_18smem_ptr_flag_bitsILi16EEENST_INS5_IJNSA_ILi8EEESH_EEENS5_IJSH_SC_EEEEEEEvNS4_8identityES11_S1B_vS1C_EENS_8epilogue10collective18CollectiveEpilogueINS1E_23Sm100TmaWarpSpecializedILi2ELi1ELi16ELb1ELb0EEEJNS5_IJNSA_ILi128EEESG_SH_EEENS5_IJNST_IS1J_SC_EENST_ISG_SC_EEEEESJ_SK_SJ_SK_NS1E_6fusion15FusionCallbacksIS1I_NS1O_17LinearCombinationISJ_fSJ_fLNS_15FloatRoundStyleE2EEES1K_S1N_JEEENS4_5SM1004TMEM4LOAD26SM100_TMEM_LOAD_32dp32b16xENS4_13SM90_TMA_LOADENS12_INS13_ILi1ELi4ELi3EEES16_NST_INS5_IJS17_SG_EEENS5_IJSG_SC_EEEEEEENS4_39AutoVectorizingCopyWithAssumedAlignmentILi128EEENS4_14SM90_TMA_STOREES23_S25_S25_EEEvvEEEEvNT_6ParamsE:
        .type           _ZN7cutlass13device_kernelINS_4gemm6kernel13GemmUniversalIN4cute5tupleIJiiiiEEENS1_10collective13CollectiveMmaINS1_35MainloopSm100TmaUmmaWarpSpecializedILi12ELi2ELi4ENS5_IJNS4_1CILi2EEENSA_ILi1EEESC_EEEEENS5_IJNSA_ILi256EEENSA_ILi16EEENSA_ILi64EEEEEENS_6half_tENS5_IJlSC_lEEESJ_SK_NS4_8TiledMMAINS4_8MMA_AtomIJNS4_26SM100_MMA_F16BF16_2x1SM_SSISJ_SJ_fLi256ELi16ELNS4_4UMMA5MajorE0ELSP_0ELNSO_7ScaleInE0ELSQ_0EEEEEENS4_6LayoutINS5_IJSC_SC_SC_EEENS5_IJNSA_ILi0EEESV_SV_EEEEENS5_IJNS4_10UnderscoreESY_SY_EEEEENS4_18SM100_TMA_2SM_LOADENS4_14ComposedLayoutINS4_7SwizzleILi3ELi4ELi3EEENS4_18smem_ptr_flag_bitsILi16EEENST_INS5_IJNSA_ILi8EEESH_EEENS5_IJSH_SC_EEEEEEEvNS4_8identityES11_S1B_vS1C_EENS_8epilogue10collective18CollectiveEpilogueINS1E_23Sm100TmaWarpSpecializedILi2ELi1ELi16ELb1ELb0EEEJNS5_IJNSA_ILi128EEESG_SH_EEENS5_IJNST_IS1J_SC_EENST_ISG_SC_EEEEESJ_SK_SJ_SK_NS1E_6fusion15FusionCallbacksIS1I_NS1O_17LinearCombinationISJ_fSJ_fLNS_15FloatRoundStyleE2EEES1K_S1N_JEEENS4_5SM1004TMEM4LOAD26SM100_TMEM_LOAD_32dp32b16xENS4_13SM90_TMA_LOADENS12_INS13_ILi1ELi4ELi3EEES16_NST_INS5_IJS17_SG_EEENS5_IJSG_SC_EEEEEEENS4_39AutoVectorizingCopyWithAssumedAlignmentILi128EEENS4_14SM90_TMA_STOREES23_S25_S25_EEEvvEEEEvNT_6ParamsE,@function
        .size           _ZN7cutlass13device_kernelINS_4gemm6kernel13GemmUniversalIN4cute5tupleIJiiiiEEENS1_10collective13CollectiveMmaINS1_35MainloopSm100TmaUmmaWarpSpecializedILi12ELi2ELi4ENS5_IJNS4_1CILi2EEENSA_ILi1EEESC_EEEEENS5_IJNSA_ILi256EEENSA_ILi16EEENSA_ILi64EEEEEENS_6half_tENS5_IJlSC_lEEESJ_SK_NS4_8TiledMMAINS4_8MMA_AtomIJNS4_26SM100_MMA_F16BF16_2x1SM_SSISJ_SJ_fLi256ELi16ELNS4_4UMMA5MajorE0ELSP_0ELNSO_7ScaleInE0ELSQ_0EEEEEENS4_6LayoutINS5_IJSC_SC_SC_EEENS5_IJNSA_ILi0EEESV_SV_EEEEENS5_IJNS4_10UnderscoreESY_SY_EEEEENS4_18SM100_TMA_2SM_LOADENS4_14ComposedLayoutINS4_7SwizzleILi3ELi4ELi3EEENS4_18smem_ptr_flag_bitsILi16EEENST_INS5_IJNSA_ILi8EEESH_EEENS5_IJSH_SC_EEEEEEEvNS4_8identityES11_S1B_vS1C_EENS_8epilogue10collective18CollectiveEpilogueINS1E_23Sm100TmaWarpSpecializedILi2ELi1ELi16ELb1ELb0EEEJNS5_IJNSA_ILi128EEESG_SH_EEENS5_IJNST_IS1J_SC_EENST_ISG_SC_EEEEESJ_SK_SJ_SK_NS1E_6fusion15FusionCallbacksIS1I_NS1O_17LinearCombinationISJ_fSJ_fLNS_15FloatRoundStyleE2EEES1K_S1N_JEEENS4_5SM1004TMEM4LOAD26SM100_TMEM_LOAD_32dp32b16xENS4_13SM90_TMA_LOADENS12_INS13_ILi1ELi4ELi3EEES16_NST_INS5_IJS17_SG_EEENS5_IJSG_SC_EEEEEEENS4_39AutoVectorizingCopyWithAssumedAlignmentILi128EEENS4_14SM90_TMA_STOREES23_S25_S25_EEEvvEEEEvNT_6ParamsE,(.L_x_183 - _ZN7cutlass13device_kernelINS_4gemm6kernel13GemmUniversalIN4cute5tupleIJiiiiEEENS1_10collective13CollectiveMmaINS1_35MainloopSm100TmaUmmaWarpSpecializedILi12ELi2ELi4ENS5_IJNS4_1CILi2EEENSA_ILi1EEESC_EEEEENS5_IJNSA_ILi256EEENSA_ILi16EEENSA_ILi64EEEEEENS_6half_tENS5_IJlSC_lEEESJ_SK_NS4_8TiledMMAINS4_8MMA_AtomIJNS4_26SM100_MMA_F16BF16_2x1SM_SSISJ_SJ_fLi256ELi16ELNS4_4UMMA5MajorE0ELSP_0ELNSO_7ScaleInE0ELSQ_0EEEEEENS4_6LayoutINS5_IJSC_SC_SC_EEENS5_IJNSA_ILi0EEESV_SV_EEEEENS5_IJNS4_10UnderscoreESY_SY_EEEEENS4_18SM100_TMA_2SM_LOADENS4_14ComposedLayoutINS4_7SwizzleILi3ELi4ELi3EEENS4_18smem_ptr_flag_bitsILi16EEENST_INS5_IJNSA_ILi8EEESH_EEENS5_IJSH_SC_EEEEEEEvNS4_8identityES11_S1B_vS1C_EENS_8epilogue10collective18CollectiveEpilogueINS1E_23Sm100TmaWarpSpecializedILi2ELi1ELi16ELb1ELb0EEEJNS5_IJNSA_ILi128EEESG_SH_EEENS5_IJNST_IS1J_SC_EENST_ISG_SC_EEEEESJ_SK_SJ_SK_NS1E_6fusion15FusionCallbacksIS1I_NS1O_17LinearCombinationISJ_fSJ_fLNS_15FloatRoundStyleE2EEES1K_S1N_JEEENS4_5SM1004TMEM4LOAD26SM100_TMEM_LOAD_32dp32b16xENS4_13SM90_TMA_LOADENS12_INS13_ILi1ELi4ELi3EEES16_NST_INS5_IJS17_SG_EEENS5_IJSG_SC_EEEEEEENS4_39AutoVectorizingCopyWithAssumedAlignmentILi128EEENS4_14SM90_TMA_STOREES23_S25_S25_EEEvvEEEEvNT_6ParamsE)
        .other          _ZN7cutlass13device_kernelINS_4gemm6kernel13GemmUniversalIN4cute5tupleIJiiiiEEENS1_10collective13CollectiveMmaINS1_35MainloopSm100TmaUmmaWarpSpecializedILi12ELi2ELi4ENS5_IJNS4_1CILi2EEENSA_ILi1EEESC_EEEEENS5_IJNSA_ILi256EEENSA_ILi16EEENSA_ILi64EEEEEENS_6half_tENS5_IJlSC_lEEESJ_SK_NS4_8TiledMMAINS4_8MMA_AtomIJNS4_26SM100_MMA_F16BF16_2x1SM_SSISJ_SJ_fLi256ELi16ELNS4_4UMMA5MajorE0ELSP_0ELNSO_7ScaleInE0ELSQ_0EEEEEENS4_6LayoutINS5_IJSC_SC_SC_EEENS5_IJNSA_ILi0EEESV_SV_EEEEENS5_IJNS4_10UnderscoreESY_SY_EEEEENS4_18SM100_TMA_2SM_LOADENS4_14ComposedLayoutINS4_7SwizzleILi3ELi4ELi3EEENS4_18smem_ptr_flag_bitsILi16EEENST_INS5_IJNSA_ILi8EEESH_EEENS5_IJSH_SC_EEEEEEEvNS4_8identityES11_S1B_vS1C_EENS_8epilogue10collective18CollectiveEpilogueINS1E_23Sm100TmaWarpSpecializedILi2ELi1ELi16ELb1ELb0EEEJNS5_IJNSA_ILi128EEESG_SH_EEENS5_IJNST_IS1J_SC_EENST_ISG_SC_EEEEESJ_SK_SJ_SK_NS1E_6fusion15FusionCallbacksIS1I_NS1O_17LinearCombinationISJ_fSJ_fLNS_15FloatRoundStyleE2EEES1K_S1N_JEEENS4_5SM1004TMEM4LOAD26SM100_TMEM_LOAD_32dp32b16xENS4_13SM90_TMA_LOADENS12_INS13_ILi1ELi4ELi3EEES16_NST_INS5_IJS17_SG_EEENS5_IJSG_SC_EEEEEEENS4_39AutoVectorizingCopyWithAssumedAlignmentILi128EEENS4_14SM90_TMA_STOREES23_S25_S25_EEEvvEEEEvNT_6ParamsE,@"STO_CUDA_ENTRY STV_DEFAULT"
_ZN7cutlass13device_kernelINS_4gemm6kernel13GemmUniversalIN4cute5tupleIJiiiiEEENS1_10collective13CollectiveMmaINS1_35MainloopSm100TmaUmmaWarpSpecializedILi12ELi2ELi4ENS5_IJNS4_1CILi2EEENSA_ILi1EEESC_EEEEENS5_IJNSA_ILi256EEENSA_ILi16EEENSA_ILi64EEEEEENS_6half_tENS5_IJlSC_lEEESJ_SK_NS4_8TiledMMAINS4_8MMA_AtomIJNS4_26SM100_MMA_F16BF16_2x1SM_SSISJ_SJ_fLi256ELi16ELNS4_4UMMA5MajorE0ELSP_0ELNSO_7ScaleInE0ELSQ_0EEEEEENS4_6LayoutINS5_IJSC_SC_SC_EEENS5_IJNSA_ILi0EEESV_SV_EEEEENS5_IJNS4_10UnderscoreESY_SY_EEEEENS4_18SM100_TMA_2SM_LOADENS4_14ComposedLayoutINS4_7SwizzleILi3ELi4ELi3EEENS4_18smem_ptr_flag_bitsILi16EEENST_INS5_IJNSA_ILi8EEESH_EEENS5_IJSH_SC_EEEEEEEvNS4_8identityES11_S1B_vS1C_EENS_8epilogue10collective18CollectiveEpilogueINS1E_23Sm100TmaWarpSpecializedILi2ELi1ELi16ELb1ELb0EEEJNS5_IJNSA_ILi128EEESG_SH_EEENS5_IJNST_IS1J_SC_EENST_ISG_SC_EEEEESJ_SK_SJ_SK_NS1E_6fusion15FusionCallbacksIS1I_NS1O_17LinearCombinationISJ_fSJ_fLNS_15FloatRoundStyleE2EEES1K_S1N_JEEENS4_5SM1004TMEM4LOAD26SM100_TMEM_LOAD_32dp32b16xENS4_13SM90_TMA_LOADENS12_INS13_ILi1ELi4ELi3EEES16_NST_INS5_IJS17_SG_EEENS5_IJSG_SC_EEEEEEENS4_39AutoVectorizingCopyWithAssumedAlignmentILi128EEENS4_14SM90_TMA_STOREES23_S25_S25_EEEvvEEEEvNT_6ParamsE:
[----:B------:R-:W1:Y:S01]  /*0000*/  LDC R1, c[0x0][0x37c] ;  /* 0x0000df00ff017b82 */ /* 0x000e620000000800 */
[----:B------:R-:W2:Y:S01]  /*0010*/  S2R R87, SR_TID.X ;  /* 0x0000000000577919 */ /* 0x000ea20000002100 */
[----:B------:R-:W3:Y:S06]  /*0020*/  LDCU.64 UR6, c[0x0][0x890] ;  /* 0x00011200ff0677ac */ /* 0x000eec0008000a00 */
[----:B------:R-:W4:Y:S01]  /*0030*/  S2UR UR37, SR_CgaCtaId ;  /* 0x00000000002579c3 */ /* 0x000f220000008800 */
[----:B------:R-:W-:Y:S02]  /*0040*/  PRMT R70, RZ, 0x7610, R70 ;  /* 0x00007610ff467816 */ /* 0x000fe40000000046 */
[----:B------:R-:W-:Y:S01]  /*0050*/  ELECT P1, URZ, PT ;  /* 0x0000000000ff782f */ /* 0x000fe20003820000 */
[----:B------:R-:W1:Y:S01]  /*0060*/  LDCU.64 UR40, c[0x0][0x358] ;  /* 0x00006b00ff2877ac */ /* 0x000e620008000a00 */
[----:B---3--:R-:W-:-:S04]  /*0070*/  UISETP.NE.U32.AND UP0, UPT, UR6, URZ, UPT ;  /* 0x000000ff0600728c */ /* 0x008fc8000bf05070 */
[----:B------:R-:W-:Y:S02]  /*0080*/  UISETP.NE.AND.EX UP0, UPT, UR7, URZ, UPT, UP0 ;  /* 0x000000ff0700728c */ /* 0x000fe4000bf05300 */
[----:B----4-:R-:W-:Y:S02]  /*0090*/  ULOP3.LUT UR5, UR37, 0x1, URZ, 0xc0, !UPT ;  /* 0x0000000125057892 */ /* 0x010fe4000f8ec0ff */
[----:B------:R-:W-:Y:S01]  /*00a0*/  ULOP3.LUT UR4, UR37, 0x1, URZ, 0x3c, !UPT ;  /* 0x0000000125047892 */ /* 0x000fe2000f8e3cff */
[----:B--2---:R-:W-:-:S05]  /*00b0*/  SHF.R.U32.HI R74, RZ, 0x5, R87 ;  /* 0x00000005ff4a7819 */ /* 0x004fca0000011657 */
[----:B------:R-:W2:Y:S02]  /*00c0*/  SHFL.IDX PT, R0, R74, RZ, 0x1f ;  /* 0x00001fff4a007589 */ /* 0x000ea400000e0000 */
[----:B--2---:R-:W-:Y:S01]  /*00d0*/  R2UR UR10, R0 ;  /* 0x00000000000a72ca */ /* 0x004fe200000e0000 */
[----:B-1----:R-:W-:-:S14]  /*00e0*/  BRA.U UP0, `(.L_x_0) ;  /* 0x00000001002c7547 */ /* 0x002fdc000b800000 */
[----:B------:R-:W1:Y:S02]  /*00f0*/  LDCU.64 UR8, c[0x0][0x888] ;  /* 0x00011100ff0877ac */ /* 0x000e640008000a00 */
[----:B-1----:R-:W-:-:S04]  /*0100*/  UISETP.NE.U32.AND UP0, UPT, UR8, URZ, UPT ;  /* 0x000000ff0800728c */ /* 0x002fc8000bf05070 */
[----:B------:R-:W-:-:S09]  /*0110*/  UISETP.NE.AND.EX UP0, UPT, UR9, URZ, UPT, UP0 ;  /* 0x000000ff0900728c */ /* 0x000fd2000bf05300 */
[----:B------:R-:W-:Y:S05]  /*0120*/  BRA.U !UP0, `(.L_x_1) ;  /* 0x0000000108107547 */ /* 0x000fea000b800000 */
[----:B------:R-:W1:Y:S02]  /*0130*/  LDC.64 R2, c[0x0][0x888] ;  /* 0x00022200ff027b82 */ /* 0x000e640000000a00 */
[----:B-1----:R1:W5:Y:S01]  /*0140*/  LDG.E R35, desc[UR40][R2.64] ;  /* 0x0000002802237981 */ /* 0x002362000c1e1900 */
[----:B------:R-:W-:Y:S01]  /*0150*/  HFMA2 R70, -RZ, RZ, 0, 5.9604644775390625e-08 ;  /* 0x00000001ff467431 */ /* 0x000fe200000001ff */
[----:B------:R-:W-:Y:S05]  /*0160*/  BRA `(.L_x_0) ;  /* 0x00000000000c7947 */ /* 0x000fea0003800000 */
.L_x_1:
[----:B------:R-:W1:Y:S01]  /*0170*/  LDCU UR8, c[0x0][0x880] ;  /* 0x00011000ff0877ac */ /* 0x000e620008000800 */
[----:B------:R-:W-:Y:S01]  /*0180*/  HFMA2 R70, -RZ, RZ, 0, 5.9604644775390625e-08 ;  /* 0x00000001ff467431 */ /* 0x000fe200000001ff */
[----:B-1----:R-:W-:-:S07]  /*0190*/  MOV R35, UR8 ;  /* 0x0000000800237c02 */ /* 0x002fce0008000f00 */
.L_x_0:
[----:B------:R-:W2:Y:S02]  /*01a0*/  LDCU.64 UR8, c[0x0][0x8b0] ;  /* 0x00011600ff0877ac */ /* 0x000ea40008000a00 */
[----:B--2---:R-:W-:-:S04]  /*01b0*/  UISETP.NE.U32.AND UP0, UPT, UR8, URZ, UPT ;  /* 0x000000ff0800728c */ /* 0x004fc8000bf05070 */
[----:B------:R-:W-:-:S09]  /*01c0*/  UISETP.NE.AND.EX UP0, UPT, UR9, URZ, UPT, UP0 ;  /* 0x000000ff0900728c */ /* 0x000fd2000bf05300 */
[----:B------:R-:W-:Y:S05]  /*01d0*/  BRA.U UP0, `(.L_x_2) ;  /* 0x0000000100247547 */ /* 0x000fea000b800000 */
[----:B------:R-:W2:Y:S02]  /*01e0*/  LDCU.64 UR8, c[0x0][0x8a8] ;  /* 0x00011500ff0877ac */ /* 0x000ea40008000a00 */
[----:B--2---:R-:W-:-:S04]  /*01f0*/  UISETP.NE.U32.AND UP0, UPT, UR8, URZ, UPT ;  /* 0x000000ff0800728c */ /* 0x004fc8000bf05070 */
[----:B------:R-:W-:-:S09]  /*0200*/  UISETP.NE.AND.EX UP0, UPT, UR9, URZ, UPT, UP0 ;  /* 0x000000ff0900728c */ /* 0x000fd2000bf05300 */
[----:B------:R-:W-:Y:S05]  /*0210*/  BRA.U !UP0, `(.L_x_3) ;  /* 0x00000001080c7547 */ /* 0x000fea000b800000 */
[----:B------:R-:W2:Y:S02]  /*0220*/  LDC.64 R32, c[0x0][0x8a8] ;  /* 0x00022a00ff207b82 */ /* 0x000ea40000000a00 */
[----:B--2---:R2:W5:Y:S01]  /*0230*/  LDG.E R32, desc[UR40][R32.64] ;  /* 0x0000002820207981 */ /* 0x004562000c1e1900 */
[----:B------:R-:W-:Y:S05]  /*0240*/  BRA `(.L_x_2) ;  /* 0x0000000000087947 */ /* 0x000fea0003800000 */
.L_x_3:
[----:B------:R-:W2:Y:S02]  /*0250*/  LDCU UR8, c[0x0][0x8a0] ;  /* 0x00011400ff0877ac */ /* 0x000ea40008000800 */
[----:B--2---:R-:W-:Y:S02]  /*0260*/  MOV R32, UR8 ;  /* 0x0000000800207c02 */ /* 0x004fe40008000f00 */
.L_x_2:
[----:B------:R-:W-:Y:S01]  /*0270*/  IMAD.U32 R0, RZ, RZ, UR10 ;  /* 0x0000000aff007e24 */ /* 0x000fe2000f8e00ff */
[----:B------:R-:W-:Y:S04]  /*0280*/  BSSY.RECONVERGENT B0, `(.L_x_4) ;  /* 0x000000c000007945 */ /* 0x000fe80003800200 */
[C---:B------:R-:W-:Y:S02]  /*0290*/  ISETP.NE.OR P2, PT, R0.reuse, 0x1, !P1 ;  /* 0x000000010000780c */ /* 0x040fe40004f45670 */
[----:B------:R-:W-:-:S11]  /*02a0*/  ISETP.NE.OR P0, PT, R0, 0x3, !P1 ;  /* 0x000000030000780c */ /* 0x000fd60004f05670 */
[----:B------:R-:W-:Y:S05]  /*02b0*/  @P2 BRA `(.L_x_5) ;  /* 0x0000000000202947 */ /* 0x000fea0003800000 */
[----:B------:R-:W3:Y:S02]  /*02c0*/  LDCU.64 UR8, c[0x0][0x348] ;  /* 0x00006900ff0877ac */ /* 0x000ee40008000a00 */
[----:B---3--:R-:W-:Y:S02]  /*02d0*/  UIADD3 UR12, UP1, UPT, UR8, 0x80, URZ ;  /* 0x00000080080c7890 */ /* 0x008fe4000ff3e0ff */
[----:B------:R-:W-:Y:S02]  /*02e0*/  UIADD3 UR8, UP0, UPT, UR8, 0x180, URZ ;  /* 0x0000018008087890 */ /* 0x000fe4000ff1e0ff */
[----:B------:R-:W-:Y:S02]  /*02f0*/  UIADD3.X UR13, UPT, UPT, URZ, UR9, URZ, UP1, !UPT ;  /* 0x00000009ff0d7290 */ /* 0x000fe40008ffe4ff */
[----:B------:R-:W-:-:S07]  /*0300*/  UIADD3.X UR9, UPT, UPT, URZ, UR9, URZ, UP0, !UPT ;  /* 0x00000009ff097290 */ /* 0x000fce00087fe4ff */
[----:B------:R3:W-:Y:S02]  /*0310*/  UTMACCTL.PF [UR12] ;  /* 0x000000000c0079b9 */ /* 0x0007e40008040000 */
[----:B------:R3:W-:Y:S02]  /*0320*/  UTMACCTL.PF [UR8] ;  /* 0x00000000080079b9 */ /* 0x0007e40008040000 */
[----:B---3--:R-:W-:Y:S01]  /*0330*/  NOP ;  /* 0x0000000000007918 */ /* 0x008fe20000000000 */
.L_x_5:
[----:B------:R-:W-:Y:S05]  /*0340*/  BSYNC.RECONVERGENT B0 ;  /* 0x0000000000007941 */ /* 0x000fea0003800200 */
.L_x_4:
[----:B------:R-:W-:Y:S04]  /*0350*/  BSSY.RECONVERGENT B0, `(.L_x_6) ;  /* 0x000000a000007945 */ /* 0x000fe80003800200 */
        /* <DEDUP_REMOVED lines=9> */
.L_x_7:
[----:B------:R-:W-:Y:S05]  /*03f0*/  BSYNC.RECONVERGENT B0 ;  /* 0x0000000000007941 */ /* 0x000fea0003800200 */
.L_x_6:
[----:B------:R-:W3:Y:S01]  /*0400*/  LDCU.64 UR8, c[0x0][0x888] ;  /* 0x00011100ff0877ac */ /* 0x000ee20008000a00 */
[----:B------:R-:W-:Y:S02]  /*0410*/  UISETP.EQ.U32.AND UP1, UPT, UR6, URZ, UPT ;  /* 0x000000ff0600728c */ /* 0x000fe4000bf22070 */
[----:B------:R-:W-:Y:S02]  /*0420*/  UPLOP3.LUT UP5, UPT, UPT, UPT, UPT, 0x80, 0x8 ;  /* 0x000000000008789c */ /* 0x000fe40003faf070 */
[----:B---3--:R-:W-:-:S04]  /*0430*/  UISETP.NE.U32.AND UP0, UPT, UR8, URZ, UPT ;  /* 0x000000ff0800728c */ /* 0x008fc8000bf05070 */
[----:B------:R-:W-:-:S04]  /*0440*/  UISETP.NE.AND.EX UP0, UPT, UR9, URZ, UPT, UP0 ;  /* 0x000000ff0900728c */ /* 0x000fc8000bf05300 */
[----:B------:R-:W-:-:S04]  /*0450*/  UISETP.EQ.OR.EX UP2, UPT, UR7, URZ, !UP0, UP1 ;  /* 0x000000ff0700728c */ /* 0x000fc8000c742710 */
[----:B------:R-:W-:-:S05]  /*0460*/  UP2UR UR45, UPR, URZ, 0x4 ;  /* 0x00000004ff2d7883 */ /* 0x000fca0008000000 */
[----:B------:R-:W-:Y:S07]  /*0470*/  BRA.U !UP2, `(.L_x_8) ;  /* 0x000000010a207547 */ /* 0x000fee000b800000 */
[----:B------:R-:W-:Y:S01]  /*0480*/  UISETP.NE.U32.AND UP2, UPT, UR6, URZ, UPT ;  /* 0x000000ff0600728c */ /* 0x000fe2000bf45070 */
[----:B-----5:R-:W-:Y:S01]  /*0490*/  FSETP.NEU.AND P0, PT, R35, RZ, PT ;  /* 0x000000ff2300720b */ /* 0x020fe20003f0d000 */
[----:B------:R-:W-:Y:S02]  /*04a0*/  USEL UR6, URZ, 0xffffffff, UP0 ;  /* 0xffffffffff067887 */ /* 0x000fe40008000000 */
[----:B------:R-:W-:-:S10]  /*04b0*/  UISETP.NE.AND.EX UP2, UPT, UR7, URZ, UPT, UP2 ;  /* 0x000000ff0700728c */ /* 0x000fd4000bf45320 */
[----:B------:R-:W-:Y:S01]  /*04c0*/  VOTEU.ANY UP1, P0 ;  /* 0x0000000000ff7886 */ /* 0x000fe20000020100 */
[----:B------:R-:W-:-:S04]  /*04d0*/  @!UP2 USEL UR6, URZ, 0xffffffff, UP1 ;  /* 0xffffffffff06a887 */ /* 0x000fc80008800000 */
[----:B------:R-:W-:-:S04]  /*04e0*/  ULOP3.LUT UR6, UR6, 0x1, URZ, 0xc0, !UPT ;  /* 0x0000000106067892 */ /* 0x000fc8000f8ec0ff */
[----:B------:R-:W-:-:S11]  /*04f0*/  UISETP.NE.U32.AND UP5, UPT, UR6, 0x1, UPT ;  /* 0x000000010600788c */ /* 0x000fd6000bfa5070 */
.L_x_8:
[----:B------:R-:W3:Y:S01]  /*0500*/  SHFL.IDX PT, R0, R74, RZ, 0x1f ;  /* 0x00001fff4a007589 */ /* 0x000ee200000e0000 */
[----:B------:R-:W-:-:S04]  /*0510*/  UISETP.NE.AND UP1, UPT, UR10, 0x2, UPT ;  /* 0x000000020a00788c */ /* 0x000fc8000bf25270 */
[----:B------:R-:W-:Y:S02]  /*0520*/  UISETP.EQ.AND UP2, UPT, UR5, URZ, !UP1 ;  /* 0x000000ff0500728c */ /* 0x000fe4000cf42270 */
[----:B------:R-:W-:-:S04]  /*0530*/  USEL UR7, URZ, 0x1, UP1 ;  /* 0x00000001ff077887 */ /* 0x000fc80008800000 */
[----:B------:R-:W-:Y:S02]  /*0540*/  PLOP3.LUT P5, PT, P1, PT, UP2, 0x80, 0x8 ;  /* 0x000000000008781c */ /* 0x000fe40000faf028 */
[----:B---3--:R-:W-:-:S13]  /*0550*/  ISETP.NE.AND P0, PT, R0, RZ, PT ;  /* 0x000000ff0000720c */ /* 0x008fda0003f05270 */
[----:B------:R-:W-:Y:S05]  /*0560*/  @P0 BRA `(.L_x_9) ;  /* 0x0000000000900947 */ /* 0x000fea0003800000 */
[----:B------:R-:W-:Y:S01]  /*0570*/  ELECT P0, URZ, PT ;  /* 0x0000000000ff782f */ /* 0x000fe20003800000 */
[----:B------:R-:W-:-:S12]  /*0580*/  BSSY.RECONVERGENT B0, `(.L_x_9) ;  /* 0x0000022000007945 */ /* 0x000fd80003800200 */
[----:B------:R-:W-:Y:S05]  /*0590*/  @!P0 BRA `(.L_x_10) ;  /* 0x0000000000808947 */ /* 0x000fea0003800000 */
[----:B------:R-:W-:Y:S01]  /*05a0*/  UMOV UR8, 0x400 ;  /* 0x0000040000087882 */ /* 0x000fe20000000000 */
[----:B------:R-:W-:Y:S01]  /*05b0*/  UMOV UR6, 0x1 ;  /* 0x0000000100067882 */ /* 0x000fe20000000000 */
[----:B------:R-:W-:Y:S02]  /*05c0*/  ULEA UR8, UR37, UR8, 0x18 ;  /* 0x0000000825087291 */ /* 0x000fe4000f8ec0ff */
[----:B------:R-:W-:-:S04]  /*05d0*/  UIADD3 UR12, UPT, UPT, -UR6, 0x100000, URZ ;  /* 0x00100000060c7890 */ /* 0x000fc8000fffe1ff */
[----:B------:R-:W-:Y:S02]  /*05e0*/  USHF.L.U32 UR13, UR12, 0xb, URZ ;  /* 0x0000000b0c0d7899 */ /* 0x000fe400080006ff */
[----:B------:R-:W-:Y:S01]  /*05f0*/  USHF.L.U32 UR12, UR12, 0x1, URZ ;  /* 0x000000010c0c7899 */ /* 0x000fe200080006ff */
[----:B------:R-:W3:Y:S11]  /*0600*/  FENCE.VIEW.ASYNC.S ;  /* 0x00000000000073c6 */ /* 0x000ef60000000000 */
[----:B---3--:R3:W4:Y:S01]  /*0610*/  SYNCS.EXCH.64 URZ, [UR8], UR12 ;  /* 0x0000000c08ff75b2 */ /* 0x0087220008000100 */
[----:B------:R3:W1:Y:S01]  /*0620*/  SYNCS.EXCH.64 URZ, [UR8+0x60], UR12 ;  /* 0x0000600c08ff75b2 */ /* 0x0006620008000100 */
        /* <DEDUP_REMOVED lines=21> */
[----:B------:R3:W1:Y:S02]  /*0780*/  SYNCS.EXCH.64 URZ, [UR8+0xb8], UR12 ;  /* 0x0000b80c08ff75b2 */ /* 0x0006640008000100 */
[----:B---34-:R-:W-:Y:S01]  /*0790*/  NOP ;  /* 0x0000000000007918 */ /* 0x018fe20000000000 */
.L_x_10:
[----:B------:R-:W-:Y:S05]  /*07a0*/  BSYNC.RECONVERGENT B0 ;  /* 0x0000000000007941 */ /* 0x000fea0003800200 */
.L_x_9:
[----:B------:R-:W3:Y:S01]  /*07b0*/  SHFL.IDX PT, R0, R74, RZ, 0x1f ;  /* 0x00001fff4a007589 */ /* 0x000ee200000e0000 */
[----:B------:R-:W-:Y:S01]  /*07c0*/  NOP ;  /* 0x0000000000007918 */ /* 0x000fe20000000000 */
[----:B---3--:R-:W-:-:S13]  /*07d0*/  ISETP.NE.AND P0, PT, R0, 0x1, PT ;  /* 0x000000010000780c */ /* 0x008fda0003f05270 */
[----:B------:R-:W-:Y:S05]  /*07e0*/  @P0 BRA `(.L_x_11) ;  /* 0x0000000000440947 */ /* 0x000fea0003800000 */
[----:B------:R-:W-:Y:S01]  /*07f0*/  UMOV UR9, 0x400 ;  /* 0x0000040000097882 */ /* 0x000fe20000000000 */
[----:B------:R-:W-:Y:S01]  /*0800*/  UMOV UR8, 0x20 ;  /* 0x0000002000087882 */ /* 0x000fe20000000000 */
[----:B------:R-:W-:Y:S01]  /*0810*/  UMOV UR6, 0x80 ;  /* 0x0000008000067882 */ /* 0x000fe20000000000 */
[----:B------:R-:W-:Y:S02]  /*0820*/  ULEA UR9, UR37, UR9, 0x18 ;  /* 0x0000000925097291 */ /* 0x000fe4000f8ec0ff */
[----:B------:R-:W-:-:S04]  /*0830*/  UIADD3 UR12, UPT, UPT, -UR8, 0x100000, URZ ;  /* 0x00100000080c7890 */ /* 0x000fc8000fffe1ff */
[----:B------:R-:W-:Y:S02]  /*0840*/  USHF.L.U32 UR13, UR12, 0xb, URZ ;  /* 0x0000000b0c0d7899 */ /* 0x000fe400080006ff */
[----:B------:R-:W-:Y:S02]  /*0850*/  USHF.L.U32 UR12, UR12, 0x1, URZ ;  /* 0x000000010c0c7899 */ /* 0x000fe400080006ff */
[----:B------:R-:W-:-:S04]  /*0860*/  UIADD3 UR14, UPT, UPT, -UR6, 0x100000, URZ ;  /* 0x00100000060e7890 */ /* 0x000fc8000fffe1ff */
[----:B------:R-:W-:Y:S02]  /*0870*/  USHF.L.U32 UR15, UR14, 0xb, URZ ;  /* 0x0000000b0e0f7899 */ /* 0x000fe400080006ff */
[----:B------:R-:W-:Y:S01]  /*0880*/  USHF.L.U32 UR14, UR14, 0x1, URZ ;  /* 0x000000010e0e7899 */ /* 0x000fe200080006ff */
[----:B------:R-:W-:Y:S01]  /*0890*/  ELECT P0, URZ, PT ;  /* 0x0000000000ff782f */ /* 0x000fe20003800000 */
[----:B------:R-:W3:Y:S02]  /*08a0*/  FENCE.VIEW.ASYNC.S ;  /* 0x00000000000073c6 */ /* 0x000ee40000000000 */
[----:B---3--:R3:W4:Y:S08]  /*08b0*/  SYNCS.EXCH.64 URZ, [UR9+0xc0], UR12 ;  /* 0x0000c00c09ff75b2 */ /* 0x0087300008000100 */
[----:B------:R3:W1:Y:S01]  /*08c0*/  SYNCS.EXCH.64 URZ, [UR9+0xd0], UR14 ;  /* 0x0000d00e09ff75b2 */ /* 0x0006620008000100 */
[----:B------:R3:W1:Y:S01]  /*08d0*/  SYNCS.EXCH.64 URZ, [UR9+0xc8], UR12 ;  /* 0x0000c80c09ff75b2 */ /* 0x0006620008000100 */
[----:B------:R3:W1:Y:S01]  /*08e0*/  SYNCS.EXCH.64 URZ, [UR9+0xd8], UR14 ;  /* 0x0000d80e09ff75b2 */ /* 0x0006620008000100 */
[----:B------:R-:W-:Y:S01]  /*08f0*/  NOP ;  /* 0x0000000000007918 */ /* 0x000fe20000000000 */
.L_x_11:
[----:B------:R-:W2:Y:S01]  /*0900*/  SHFL.IDX PT, R0, R74, RZ, 0x1f ;  /* 0x00001fff4a007589 */ /* 0x000ea200000e0000 */
[----:B------:R-:W-:Y:S01]  /*0910*/  NOP ;  /* 0x0000000000007918 */ /* 0x000fe20000000000 */
[----:B--2---:R-:W-:-:S13]  /*0920*/  ISETP.NE.AND P0, PT, R0, 0x3, PT ;  /* 0x000000030000780c */ /* 0x004fda0003f05270 */
[----:B------:R-:W-:Y:S05]  /*0930*/  @P0 BRA `(.L_x_12) ;  /* 0x00000000002c0947 */ /* 0x000fea0003800000 */
[----:B------:R-:W-:Y:S01]  /*0940*/  UMOV UR8, 0x400 ;  /* 0x0000040000087882 */ /* 0x000fe20000000000 */
[----:B------:R-:W-:Y:S01]  /*0950*/  UMOV UR6, 0x20 ;  /* 0x0000002000067882 */ /* 0x000fe20000000000 */
[----:B------:R-:W-:Y:S02]  /*0960*/  ULEA UR8, UR37, UR8, 0x18 ;  /* 0x0000000825087291 */ /* 0x000fe4000f8ec0ff */
[----:B---3--:R-:W-:-:S04]  /*0970*/  UIADD3 UR12, UPT, UPT, -UR6, 0x100000, URZ ;  /* 0x00100000060c7890 */ /* 0x008fc8000fffe1ff */
[----:B------:R-:W-:Y:S02]  /*0980*/  USHF.L.U32 UR13, UR12, 0xb, URZ ;  /* 0x0000000b0c0d7899 */ /* 0x000fe400080006ff */
[----:B------:R-:W-:Y:S01]  /*0990*/  USHF.L.U32 UR12, UR12, 0x1, URZ ;  /* 0x000000010c0c7899 */ /* 0x000fe200080006ff */
[----:B------:R-:W-:Y:S01]  /*09a0*/  ELECT P0, URZ, PT ;  /* 0x0000000000ff782f */ /* 0x000fe20003800000 */
[----:B------:R-:W2:Y:S10]  /*09b0*/  FENCE.VIEW.ASYNC.S ;  /* 0x00000000000073c6 */ /* 0x000eb40000000000 */
[----:B--2---:R2:W3:Y:S01]  /*09c0*/  SYNCS.EXCH.64 URZ, [UR8+0xe0], UR12 ;  /* 0x0000e00c08ff75b2 */ /* 0x0044e20008000100 */
[----:B------:R2:W1:Y:S01]  /*09d0*/  SYNCS.EXCH.64 URZ, [UR8+0xe8], UR12 ;  /* 0x0000e80c08ff75b2 */ /* 0x0004620008000100 */
[----:B------:R-:W-:Y:S01]  /*09e0*/  NOP ;  /* 0x0000000000007918 */ /* 0x000fe20000000000 */
.L_x_12:
[----:B------:R-:W4:Y:S01]  /*09f0*/  SHFL.IDX PT, R0, R74, RZ, 0x1f ;  /* 0x00001fff4a007589 */ /* 0x000f2200000e0000 */
[----:B------:R-:W-:Y:S01]  /*0a00*/  NOP ;  /* 0x0000000000007918 */ /* 0x000fe20000000000 */
[----:B----4-:R-:W-:-:S13]  /*0a10*/  ISETP.NE.AND P0, PT, R0, 0x4, PT ;  /* 0x000000040000780c */ /* 0x010fda0003f05270 */
[----:B------:R-:W-:Y:S05]  /*0a20*/  @P0 BRA `(.L_x_13) ;  /* 0x0000000000480947 */ /* 0x000fea0003800000 */
[----:B---3--:R-:W-:Y:S01]  /*0a30*/  UMOV UR9, 0x1e0 ;  /* 0x000001e000097882 */ /* 0x008fe20000000000 */
[----:B--2---:R-:W-:Y:S01]  /*0a40*/  UMOV UR8, 0x400 ;  /* 0x0000040000087882 */ /* 0x004fe20000000000 */
[----:B------:R-:W-:Y:S01]  /*0a50*/  USEL UR9, UR9, 0x1a0, UP5 ;  /* 0x000001a009097887 */ /* 0x000fe2000a800000 */
        /* <DEDUP_REMOVED lines=9> */
[----:B------:R-:W2:Y:S02]  /*0af0*/  FENCE.VIEW.ASYNC.S ;  /* 0x00000000000073c6 */ /* 0x000ea40000000000 */
[----:B--2---:R4:W2:Y:S08]  /*0b00*/  SYNCS.EXCH.64 URZ, [UR8+0xf0], UR12 ;  /* 0x0000f00c08ff75b2 */ /* 0x0048b00008000100 */
[----:B------:R4:W3:Y:S01]  /*0b10*/  SYNCS.EXCH.64 URZ, [UR8+0x100], UR14 ;  /* 0x0001000e08ff75b2 */ /* 0x0008e20008000100 */
[----:B------:R4:W1:Y:S01]  /*0b20*/  SYNCS.EXCH.64 URZ, [UR8+0xf8], UR12 ;  /* 0x0000f80c08ff75b2 */ /* 0x0008620008000100 */
[----:B------:R4:W1:Y:S02]  /*0b30*/  SYNCS.EXCH.64 URZ, [UR8+0x108], UR14 ;  /* 0x0001080e08ff75b2 */ /* 0x0008640008000100 */
[----:B----4-:R-:W-:Y:S01]  /*0b40*/  NOP ;  /* 0x0000000000007918 */ /* 0x010fe20000000000 */
.L_x_13:
[----:B------:R-:W4:Y:S01]  /*0b50*/  SHFL.IDX PT, R0, R74, RZ, 0x1f ;  /* 0x00001fff4a007589 */ /* 0x000f2200000e0000 */
[----:B------:R-:W-:Y:S01]  /*0b60*/  NOP ;  /* 0x0000000000007918 */ /* 0x000fe20000000000 */
[----:B----4-:R-:W-:-:S13]  /*0b70*/  ISETP.NE.AND P0, PT, R0, 0x5, PT ;  /* 0x000000050000780c */ /* 0x010fda0003f05270 */
[----:B------:R-:W-:Y:S05]  /*0b80*/  @P0 BRA `(.L_x_14) ;  /* 0x0000000000540947 */ /* 0x000fea0003800000 */
[----:B---3--:R-:W-:Y:S01]  /*0b90*/  UMOV UR9, 0x400 ;  /* 0x0000040000097882 */ /* 0x008fe20000000000 */
[----:B--2---:R-:W-:Y:S01]  /*0ba0*/  UMOV UR8, 0x1 ;  /* 0x0000000100087882 */ /* 0x004fe20000000000 */
        /* <DEDUP_REMOVED lines=13> */
[----:B------:R4:W1:Y:S01]  /*0c80*/  SYNCS.EXCH.64 URZ, [UR9+0x138], UR14 ;  /* 0x0001380e09ff75b2 */ /* 0x0008620008000100 */
[----:B------:R4:W1:Y:S01]  /*0c90*/  SYNCS.EXCH.64 URZ, [UR9+0x120], UR12 ;  /* 0x0001200c09ff75b2 */ /* 0x0008620008000100 */
[----:B------:R4:W1:Y:S01]  /*0ca0*/  SYNCS.EXCH.64 URZ, [UR9+0x140], UR14 ;  /* 0x0001400e09ff75b2 */ /* 0x0008620008000100 */
[----:B------:R4:W1:Y:S01]  /*0cb0*/  SYNCS.EXCH.64 URZ, [UR9+0x128], UR12 ;  /* 0x0001280c09ff75b2 */ /* 0x0008620008000100 */
[----:B------:R4:W1:Y:S02]  /*0cc0*/  SYNCS.EXCH.64 URZ, [UR9+0x148], UR14 ;  /* 0x0001480e09ff75b2 */ /* 0x0008640008000100 */
[----:B----4-:R-:W-:Y:S01]  /*0cd0*/  NOP ;  /* 0x0000000000007918 */ /* 0x010fe20000000000 */
.L_x_14:
[----:B------:R-:W4:Y:S01]  /*0ce0*/  SHFL.IDX PT, R0, R74, RZ, 0x1f ;  /* 0x00001fff4a007589 */ /* 0x000f2200000e0000 */
[----:B------:R-:W-:Y:S01]  /*0cf0*/  ISETP.NE.OR P1, PT, RZ, UR10, !P1 ;  /* 0x0000000aff007c0c */ /* 0x000fe2000cf25670 */
[----:B------:R-:W-:Y:S01]  /*0d00*/  NOP ;  /* 0x0000000000007918 */ /* 0x000fe20000000000 */
[----:B----4-:R-:W-:-:S13]  /*0d10*/  ISETP.NE.AND P0, PT, R0, 0x3, PT ;  /* 0x000000030000780c */ /* 0x010fda0003f05270 */
[----:B------:R-:W-:Y:S05]  /*0d20*/  @P0 BRA `(.L_x_15) ;  /* 0x0000000000340947 */ /* 0x000fea0003800000 */
[----:B--2---:R-:W-:Y:S01]  /*0d30*/  UMOV UR8, 0x400 ;  /* 0x0000040000087882 */ /* 0x004fe20000000000 */
[----:B------:R-:W-:Y:S01]  /*0d40*/  UMOV UR6, 0x20 ;  /* 0x0000002000067882 */ /* 0x000fe20000000000 */
[----:B------:R-:W-:Y:S02]  /*0d50*/  ULEA UR8, UR37, UR8, 0x18 ;  /* 0x0000000825087291 */ /* 0x000fe4000f8ec0ff */
[----:B---3--:R-:W-:-:S04]  /*0d60*/  UIADD3 UR12, UPT, UPT, -UR6, 0x100000, URZ ;  /* 0x00100000060c7890 */ /* 0x008fc8000fffe1ff */
[----:B------:R-:W-:Y:S02]  /*0d70*/  USHF.L.U32 UR13, UR12, 0xb, URZ ;  /* 0x0000000b0c0d7899 */ /* 0x000fe400080006ff */
[----:B------:R-:W-:Y:S01]  /*0d80*/  USHF.L.U32 UR12, UR12, 0x1, URZ ;  /* 0x000000010c0c7899 */ /* 0x000fe200080006ff */
[----:B------:R-:W-:Y:S01]  /*0d90*/  ELECT P0, URZ, PT ;  /* 0x0000000000ff782f */ /* 0x000fe20003800000 */
[----:B------:R-:W2:Y:S10]  /*0da0*/  FENCE.VIEW.ASYNC.S ;  /* 0x00000000000073c6 */ /* 0x000eb40000000000 */
[----:B--2---:R4:W2:Y:S01]  /*0db0*/  SYNCS.EXCH.64 URZ, [UR8+0x150], UR12 ;  /* 0x0001500c08ff75b2 */ /* 0x0048a20008000100 */
[----:B------:R4:W3:Y:S01]  /*0dc0*/  SYNCS.EXCH.64 URZ, [UR8+0x160], UR12 ;  /* 0x0001600c08ff75b2 */ /* 0x0008e20008000100 */
[----:B------:R4:W1:Y:S01]  /*0dd0*/  SYNCS.EXCH.64 URZ, [UR8+0x158], UR12 ;  /* 0x0001580c08ff75b2 */ /* 0x0008620008000100 */
[----:B------:R4:W1:Y:S02]  /*0de0*/  SYNCS.EXCH.64 URZ, [UR8+0x168], UR12 ;  /* 0x0001680c08ff75b2 */ /* 0x0008640008000100 */
[----:B----4-:R-:W-:Y:S01]  /*0df0*/  NOP ;  /* 0x0000000000007918 */ /* 0x010fe20000000000 */
.L_x_15:
[----:B------:R-:W-:Y:S01]  /*0e00*/  VOTEU.ALL UP1, P1 ;  /* 0x0000000000ff7886 */ /* 0x000fe20000820000 */
[----:B--2---:R-:W2:Y:S01]  /*0e10*/  LDCU UR8, c[0x0][0x36c] ;  /* 0x00006d80ff0877ac */ /* 0x004ea20008000800 */
[----:B------:R-:W-:Y:S01]  /*0e20*/  NOP ;  /* 0x0000000000007918 */ /* 0x000fe20000000000 */
[----:B------:R-:W-:Y:S01]  /*0e30*/  LOP3.LUT R10, R87, 0x1f, RZ, 0xc0, !PT ;  /* 0x0000001f570a7812 */ /* 0x000fe200078ec0ff */
[----:B---3--:R-:W-:Y:S01]  /*0e40*/  UMOV UR12, 0x20 ;  /* 0x00000020000c7882 */ /* 0x008fe20000000000 */
[----:B------:R-:W-:Y:S01]  /*0e50*/  @!UP1 UMOV UR6, 0x400 ;  /* 0x0000040000069882 */ /* 0x000fe20000000000 */
[----:B------:R-:W-:-:S04]  /*0e60*/  @!UP1 UIADD3 UR12, UPT, UPT, -UR12, 0x100000, URZ ;  /* 0x001000000c0c9890 */ /* 0x000fc8000fffe1ff */
[----:B------:R-:W-:Y:S02]  /*0e70*/  @!UP1 USHF.L.U32 UR13, UR12, 0xb, URZ ;  /* 0x0000000b0c0d9899 */ /* 0x000fe400080006ff */
[----:B------:R-:W-:Y:S02]  /*0e80*/  @!UP1 USHF.L.U32 UR12, UR12, 0x1, URZ ;  /* 0x000000010c0c9899 */ /* 0x000fe400080006ff */
[----:B------:R-:W-:Y:S01]  /*0e90*/  @!UP1 ULEA UR6, UR37, UR6, 0x18 ;  /* 0x0000000625069291 */ /* 0x000fe2000f8ec0ff */
[----:B------:R-:W-:Y:S01]  /*0ea0*/  VOTEU.ALL UP1, P1 ;  /* 0x0000000000ff7886 */ /* 0x000fe20000820000 */
[----:B------:R-:W-:Y:S01]  /*0eb0*/  UISETP.NE.AND UP4, UPT, UR10, URZ, UPT ;  /* 0x000000ff0a00728c */ /* 0x000fe2000bf85270 */
[----:B------:R-:W3:Y:S09]  /*0ec0*/  FENCE.VIEW.ASYNC.S ;  /* 0x00000000000073c6 */ /* 0x000ef20000000000 */
[----:B---3--:R3:W4:Y:S01]  /*0ed0*/  @!UP1 SYNCS.EXCH.64 URZ, [UR6+0x170], UR12 ;  /* 0x0001700c06ff95b2 */ /* 0x0087220008000100 */
[----:B--2---:R-:W-:-:S09]  /*0ee0*/  UISETP.EQ.U32.AND UP1, UPT, UR8, 0x1, UPT ;  /* 0x000000010800788c */ /* 0x004fd2000bf22070 */
[----:B------:R-:W-:Y:S05]  /*0ef0*/  BRA.U !UP1, `(.L_x_16) ;  /* 0x0000000109087547 */ /* 0x000fea000b800000 */
[----:B-1--4-:R-:W-:Y:S01]  /*0f00*/  UCGABAR_ARV ;  /* 0x00000000000079c7 */ /* 0x012fe20008000000 */
[----:B------:R-:W-:Y:S05]  /*0f10*/  BRA `(.L_x_17) ;  /* 0x0000000000047947 */ /* 0x000fea0003800000 */
.L_x_16:
[----:B-1--4-:R-:W-:Y:S01]  /*0f20*/  NOP ;  /* 0x0000000000007918 */ /* 0x012fe20000000000 */
.L_x_17:
[----:B------:R-:W1:Y:S01]  /*0f30*/  S2R R69, SR_CTAID.Y ;  /* 0x0000000000457919 */ /* 0x000e620000002600 */
[----:B------:R-:W-:-:S05]  /*0f40*/  CS2R.32 R68, SR_CgaSize ;  /* 0x0000000000447805 */ /* 0x000fca0000008a00 */
[----:B------:R-:W-:-:S05]  /*0f50*/  IMAD R68, R68, -0xa0, RZ ;  /* 0xffffff6044447824 */ /* 0x000fca00078e02ff */
[----:B---3--:R-:W-:-:S14]  /*0f60*/  R2UR UR6, R68 ;  /* 0x00000000440672ca */ /* 0x008fdc00000e0000 */
[----:B------:R-:W2:Y:S01]  /*0f70*/  LDCU UR6, c[0x0][UR6+0x2b4] ;  /* 0x00005680060677ac */ /* 0x000ea20008000800 */
[----:B------:R-:W-:-:S05]  /*0f80*/  CS2R.32 R0, SR_CgaSize ;  /* 0x0000000000007805 */ /* 0x000fca0000008a00 */
[----:B------:R-:W-:-:S06]  /*0f90*/  IMAD R0, R0, -0xa0, RZ ;  /* 0xffffff6000007824 */ /* 0x000fcc00078e02ff */
[----:B------:R-:W3:Y:S01]  /*0fa0*/  LDC R0, c[0x0][R0+0x2a4] ;  /* 0x0000a90000007b82 */ /* 0x000ee20000000800 */
[----:B------:R-:W-:Y:S01]  /*0fb0*/  PRMT R8, RZ, 0x7610, R8 ;  /* 0x00007610ff087816 */ /* 0x000fe20000000008 */
[----:B------:R-:W4:Y:S01]  /*0fc0*/  S2R R11, SR_CTAID.X ;  /* 0x00000000000b7919 */ /* 0x000f220000002500 */
[----:B------:R-:W-:-:S05]  /*0fd0*/  CS2R.32 R68, SR_CgaSize ;  /* 0x0000000000447805 */ /* 0x000fca0000008a00 */
[----:B------:R-:W-:-:S05]  /*0fe0*/  IMAD R68, R68, -0xa0, RZ ;  /* 0xffffff6044447824 */ /* 0x000fca00078e02ff */
[----:B------:R-:W-:-:S14]  /*0ff0*/  R2UR UR8, R68 ;  /* 0x00000000440872ca */ /* 0x000fdc00000e0000 */
[----:B------:R-:W3:Y:S01]  /*1000*/  LDCU UR8, c[0x0][UR8+0x2b0] ;  /* 0x00005600080877ac */ /* 0x000ee20008000800 */
[----:B------:R-:W-:Y:S01]  /*1010*/  UISETP.NE.AND UP2, UPT, UR10, 0x2, UPT ;  /* 0x000000020a00788c */ /* 0x000fe2000bf45270 */
[----:B------:R-:W2:Y:S01]  /*1020*/  LDC R9, c[0x0][0xb24] ;  /* 0x0002c900ff097b82 */ /* 0x000ea20000000800 */
[----:B------:R-:W-:-:S05]  /*1030*/  CS2R.32 R2, SR_CgaSize ;  /* 0x0000000000027805 */ /* 0x000fca0000008a00 */
[----:B------:R-:W-:-:S06]  /*1040*/  IMAD R2, R2, -0xa0, RZ ;  /* 0xffffff6002027824 */ /* 0x000fcc00078e02ff */
[----:B------:R-:W3:Y:S08]  /*1050*/  LDC R2, c[0x0][R2+0x2a0] ;  /* 0x0000a80002027b82 */ /* 0x000ef00000000800 */
[----:B------:R-:W3:Y:S01]  /*1060*/  LDC R26, c[0x0][0xb24] ;  /* 0x0002c900ff1a7b82 */ /* 0x000ee20000000800 */
[----:B-1----:R-:W-:-:S07]  /*1070*/  I2FP.F32.U32 R3, R69 ;  /* 0x0000004500037245 */ /* 0x002fce0000201000 */
[----:B------:R-:W1:Y:S01]  /*1080*/  S2UR UR36, SR_CTAID.Z ;  /* 0x00000000002479c3 */ /* 0x000e620000002700 */
[----:B--2---:R-:W-:Y:S01]  /*1090*/  ISETP.GE.AND P0, PT, R9, 0x1, PT ;  /* 0x000000010900780c */ /* 0x004fe20003f06270 */
[----:B----4-:R-:W-:Y:S01]  /*10a0*/  IMAD.MOV.U32 R63, RZ, RZ, R11 ;  /* 0x000000ffff3f7224 */ /* 0x010fe200078e000b */
[----:B------:R-:W-:Y:S01]  /*10b0*/  I2FP.F32.U32 R4, R11 ;  /* 0x0000000b00047245 */ /* 0x000fe20000201000 */
[----:B------:R-:W-:Y:S01]  /*10c0*/  FMUL R3, R3, UR6 ;  /* 0x0000000603037c20 */ /* 0x000fe20008400000 */
[----:B------:R-:W2:Y:S03]  /*10d0*/  LDCU UR6, c[0x0][0xb30] ;  /* 0x00016600ff0677ac */ /* 0x000ea60008000800 */
[----:B---3--:R-:W-:Y:S01]  /*10e0*/  FMUL R4, R4, UR8 ;  /* 0x0000000804047c20 */ /* 0x008fe20008400000 */
[----:B------:R-:W3:Y:S08]  /*10f0*/  F2I.U32.TRUNC.NTZ R62, R3 ;  /* 0x00000003003e7305 */ /* 0x000ef0000020f000 */
[----:B------:R-:W4:Y:S01]  /*1100*/  F2I.U32.TRUNC.NTZ R68, R4 ;  /* 0x0000000400447305 */ /* 0x000f22000020f000 */
[----:B--2---:R-:W-:Y:S01]  /*1110*/  UISETP.NE.AND UP3, UPT, UR6, 0x1, UPT ;  /* 0x000000010600788c */ /* 0x004fe2000bf65270 */
[----:B---3--:R-:W-:-:S05]  /*1120*/  IADD3 R62, PT, PT, -R62, RZ, RZ ;  /* 0x000000ff3e3e7210 */ /* 0x008fca0007ffe1ff */
[----:B------:R-:W-:Y:S01]  /*1130*/  IMAD R62, R0, R62, R69 ;  /* 0x0000003e003e7224 */ /* 0x000fe200078e0245 */
[----:B------:R-:W-:Y:S01]  /*1140*/  PRMT R0, RZ, 0x7610, R0 ;  /* 0x00007610ff007816 */ /* 0x000fe20000000000 */
[----:B----4-:R-:W-:-:S04]  /*1150*/  IMAD.MOV R68, RZ, RZ, -R68 ;  /* 0x000000ffff447224 */ /* 0x010fc800078e0a44 */
[----:B------:R-:W-:Y:S01]  /*1160*/  IMAD R68, R2, R68, R11 ;  /* 0x0000004402447224 */ /* 0x000fe200078e020b */
[----:B-1----:R-:W-:Y:S06]  /*1170*/  BRA.U UP4, `(.L_x_18) ;  /* 0x0000000104247547 */ /* 0x002fec000b800000 */
[----:B------:R-:W-:Y:S01]  /*1180*/  ISETP.NE.AND P1, PT, R62, RZ, PT ;  /* 0x000000ff3e00720c */ /* 0x000fe20003f25270 */
[----:B------:R-:W-:Y:S01]  /*1190*/  IMAD.MOV.U32 R0, RZ, RZ, 0x3 ;  /* 0x00000003ff007424 */ /* 0x000fe200078e00ff */
[C---:B------:R-:W-:Y:S02]  /*11a0*/  LOP3.LUT R3, R68.reuse, 0xfffffffe, RZ, 0xc0, !PT ;  /* 0xfffffffe44037812 */ /* 0x040fe400078ec0ff */
[----:B------:R-:W-:Y:S02]  /*11b0*/  ISETP.LT.U32.OR P1, PT, R68, 0x2, !P1 ;  /* 0x000000024400780c */ /* 0x000fe40004f21470 */
[----:B------:R-:W-:Y:S02]  /*11c0*/  SHF.L.U32 R0, R0, R3, RZ ;  /* 0x0000000300007219 */ /* 0x000fe400000006ff */
[----:B------:R-:W-:Y:S02]  /*11d0*/  SEL R5, RZ, 0x1, !P1 ;  /* 0x00000001ff057807 */ /* 0x000fe40004800000 */
[----:B------:R-:W-:-:S05]  /*11e0*/  SEL R2, RZ, 0x2, !P1 ;  /* 0x00000002ff027807 */ /* 0x000fca0004800000 */
[----:B------:R-:W-:-:S05]  /*11f0*/  IMAD.IADD R2, R5, 0x1, R2 ;  /* 0x0000000105027824 */ /* 0x000fca00078e0202 */
[----:B------:R-:W-:Y:S02]  /*1200*/  PRMT R8, R2, 0x7610, R8 ;  /* 0x0000761002087816 */ /* 0x000fe40000000008 */
.L_x_18:
[----:B------:R-:W-:Y:S05]  /*1210*/  @!P0 BRA `(.L_x_19) ;  /* 0x0000000000b88947 */ /* 0x000fea0003800000 */
[----:B------:R-:W1:Y:S01]  /*1220*/  LDC.64 R4, c[0x0][0xb18] ;  /* 0x0002c600ff047b82 */ /* 0x000e620000000a00 */
[----:B------:R-:W-:-:S07]  /*1230*/  ISETP.NE.AND P0, PT, R9, 0x1, PT ;  /* 0x000000010900780c */ /* 0x000fce0003f05270 */
[----:B------:R-:W2:Y:S08]  /*1240*/  LDC R14, c[0x0][0xb0c] ;  /* 0x0002c300ff0e7b82 */ /* 0x000eb00000000800 */
[----:B------:R-:W3:Y:S08]  /*1250*/  LDC R13, c[0x0][0x370] ;  /* 0x0000dc00ff0d7b82 */ /* 0x000ef00000000800 */
[----:B------:R-:W4:Y:S01]  /*1260*/  LDC R16, c[0x0][0x374] ;  /* 0x0000dd00ff107b82 */ /* 0x000f220000000800 */
[----:B-1----:R-:W-:-:S07]  /*1270*/  ISETP.NE.AND P1, PT, R4, 0x1, PT ;  /* 0x000000010400780c */ /* 0x002fce0003f25270 */
[----:B------:R-:W3:Y:S01]  /*1280*/  LDC.64 R6, c[0x0][0xb10] ;  /* 0x0002c400ff067b82 */ /* 0x000ee20000000a00 */
[----:B--2---:R-:W-:-:S07]  /*1290*/  ISETP.NE.AND P2, PT, R14, 0x1, PT ;  /* 0x000000010e00780c */ /* 0x004fce0003f45270 */
[----:B------:R-:W1:Y:S08]  /*12a0*/  LDC R12, c[0x0][0xb20] ;  /* 0x0002c800ff0c7b82 */ /* 0x000e700000000800 */
[----:B------:R-:W2:Y:S01]  /*12b0*/  LDC.64 R2, c[0x0][0xb28] ;  /* 0x0002ca00ff027b82 */ /* 0x000ea20000000a00 */
[----:B----4-:R-:W-:-:S04]  /*12c0*/  IMAD.HI.U32 R15, R16, R5, RZ ;  /* 0x00000005100f7227 */ /* 0x010fc800078e00ff */
[----:B------:R-:W-:-:S04]  /*12d0*/  IMAD.HI.U32 R5, R69, R5, RZ ;  /* 0x0000000545057227 */ /* 0x000fc800078e00ff */
[----:B---3--:R-:W-:-:S04]  /*12e0*/  IMAD.HI.U32 R18, R13, R6, RZ ;  /* 0x000000060d127227 */ /* 0x008fc800078e00ff */
[----:B------:R-:W-:Y:S01]  /*12f0*/  IMAD.HI.U32 R20, R11, R6, RZ ;  /* 0x000000060b147227 */ /* 0x000fe200078e00ff */
[-C--:B------:R-:W-:Y:S02]  /*1300*/  @P2 SHF.R.U32.HI R13, RZ, R7.reuse, R18 ;  /* 0x00000007ff0d2219 */ /* 0x080fe40000011612 */
[-C--:B-1----:R-:W-:Y:S02]  /*1310*/  @P1 SHF.R.U32.HI R16, RZ, R12.reuse, R15 ;  /* 0x0000000cff101219 */ /* 0x082fe4000001160f */
[----:B------:R-:W-:Y:S02]  /*1320*/  SHF.R.U32.HI R12, RZ, R12, R5 ;  /* 0x0000000cff0c7219 */ /* 0x000fe40000011605 */
[----:B------:R-:W-:Y:S02]  /*1330*/  SHF.R.U32.HI R20, RZ, R7, R20 ;  /* 0x00000007ff147219 */ /* 0x000fe40000011614 */
[----:B------:R-:W-:Y:S01]  /*1340*/  SEL R5, R69, R12, !P1 ;  /* 0x0000000c45057207 */ /* 0x000fe20004800000 */
[----:B--2---:R-:W-:Y:S01]  /*1350*/  IMAD.HI.U32 R18, R16, R2, RZ ;  /* 0x0000000210127227 */ /* 0x004fe200078e00ff */
[----:B------:R-:W-:-:S02]  /*1360*/  SEL R63, R11, R20, !P2 ;  /* 0x000000140b3f7207 */ /* 0x000fc40005000000 */
[----:B------:R-:W-:Y:S01]  /*1370*/  IADD3 R7, PT, PT, -R5, RZ, RZ ;  /* 0x000000ff05077210 */ /* 0x000fe20007ffe1ff */
[----:B------:R-:W-:Y:S01]  /*1380*/  IMAD.HI.U32 R6, R13, R2, RZ ;  /* 0x000000020d067227 */ /* 0x000fe200078e00ff */
[----:B------:R-:W-:-:S03]  /*1390*/  @P0 SHF.R.U32.HI R16, RZ, R3, R18 ;  /* 0x00000003ff100219 */ /* 0x000fc60000011612 */
[----:B------:R-:W-:Y:S01]  /*13a0*/  IMAD R7, R4, R7, R69 ;  /* 0x0000000704077224 */ /* 0x000fe200078e0245 */
[----:B------:R-:W-:Y:S01]  /*13b0*/  @P0 SHF.R.U32.HI R13, RZ, R3, R6 ;  /* 0x00000003ff0d0219 */ /* 0x000fe20000011606 */
[----:B------:R-:W-:-:S04]  /*13c0*/  IMAD R16, R16, R9, RZ ;  /* 0x0000000910107224 */ /* 0x000fc800078e02ff */
[----:B------:R-:W-:Y:S01]  /*13d0*/  IMAD R6, R13, R9, RZ ;  /* 0x000000090d067224 */ /* 0x000fe200078e02ff */
[----:B------:R-:W-:-:S04]  /*13e0*/  ISETP.GE.AND P1, PT, R5, R16, PT ;  /* 0x000000100500720c */ /* 0x000fc80003f26270 */
[----:B------:R-:W-:Y:S01]  /*13f0*/  ISETP.GE.OR P1, PT, R63, R6, P1 ;  /* 0x000000063f00720c */ /* 0x000fe20000f26670 */
[----:B------:R-:W-:-:S05]  /*1400*/  IMAD.HI.U32 R6, R5, R2, RZ ;  /* 0x0000000205067227 */ /* 0x000fca00078e00ff */
[----:B------:R-:W-:-:S04]  /*1410*/  SHF.R.U32.HI R6, RZ, R3, R6 ;  /* 0x00000003ff067219 */ /* 0x000fc80000011606 */
[----:B------:R-:W-:-:S03]  /*1420*/  SEL R6, R5, R6, !P0 ;  /* 0x0000000605067207 */ /* 0x000fc60004000000 */
[----:B------:R-:W-:Y:S01]  /*1430*/  @!P1 IMAD.HI.U32 R12, R63, R2, RZ ;  /* 0x000000023f0c9227 */ /* 0x000fe200078e00ff */
[----:B------:R-:W-:-:S04]  /*1440*/  IADD3 R2, PT, PT, -R6, RZ, RZ ;  /* 0x000000ff06027210 */ /* 0x000fc80007ffe1ff */
[----:B------:R-:W-:Y:S01]  /*1450*/  @!P1 SHF.R.U32.HI R12, RZ, R3, R12 ;  /* 0x00000003ff0c9219 */ /* 0x000fe2000001160c */
[----:B------:R-:W-:-:S03]  /*1460*/  IMAD R2, R9, R2, R5 ;  /* 0x0000000209027224 */ /* 0x000fc600078e0205 */
[----:B------:R-:W-:-:S05]  /*1470*/  @!P1 SEL R3, R63, R12, !P0 ;  /* 0x0000000c3f039207 */ /* 0x000fca0004000000 */
[--C-:B------:R-:W-:Y:S02]  /*1480*/  @!P1 IMAD.IADD R6, R6, 0x1, -R3.reuse ;  /* 0x0000000106069824 */ /* 0x100fe400078e0a03 */
[----:B------:R-:W-:Y:S01]  /*1490*/  @!P1 IMAD R3, R2, R13, R3 ;  /* 0x0000000d02039224 */ /* 0x000fe200078e0203 */
[----:B------:R-:W-:Y:S01]  /*14a0*/  IADD3 R2, PT, PT, -R63, RZ, RZ ;  /* 0x000000ff3f027210 */ /* 0x000fe20007ffe1ff */
[----:B------:R-:W-:Y:S02]  /*14b0*/  @!P1 IMAD R5, R6, R9, R63 ;  /* 0x0000000906059224 */ /* 0x000fe400078e023f */
[----:B------:R-:W-:Y:S02]  /*14c0*/  @!P1 IMAD.MOV.U32 R63, RZ, RZ, R3 ;  /* 0x000000ffff3f9224 */ /* 0x000fe400078e0003 */
[----:B------:R-:W-:Y:S02]  /*14d0*/  IMAD R2, R14, R2, R11 ;  /* 0x000000020e027224 */ /* 0x000fe400078e020b */
[----:B------:R-:W-:-:S02]  /*14e0*/  IMAD R69, R5, R4, R7 ;  /* 0x0000000405457224 */ /* 0x000fc400078e0207 */
[----:B------:R-:W-:Y:S02]  /*14f0*/  IMAD R63, R63, R14, R2 ;  /* 0x0000000e3f3f7224 */ /* 0x000fe400078e0202 */
.L_x_19:
[----:B------:R-:W-:Y:S05]  /*1500*/  BRA.U UP3, `(.L_x_20) ;  /* 0x0000000103407547 */ /* 0x000fea000b800000 */
[----:B------:R-:W1:Y:S08]  /*1510*/  LDC.64 R2, c[0x0][0xb18] ;  /* 0x0002c600ff027b82 */ /* 0x000e700000000a00 */
[----:B------:R-:W2:Y:S08]  /*1520*/  LDC.64 R4, c[0x0][0xb10] ;  /* 0x0002c400ff047b82 */ /* 0x000eb00000000a00 */
[----:B------:R-:W3:Y:S08]  /*1530*/  LDC R6, c[0x0][0xb20] ;  /* 0x0002c800ff067b82 */ /* 0x000ef00000000800 */
[----:B------:R-:W4:Y:S01]  /*1540*/  LDC R12, c[0x0][0xb0c] ;  /* 0x0002c300ff0c7b82 */ /* 0x000f220000000800 */
[----:B-1----:R-:W-:Y:S01]  /*1550*/  IMAD.HI.U32 R3, R69, R3, RZ ;  /* 0x0000000345037227 */ /* 0x002fe200078e00ff */
[----:B------:R-:W-:-:S03]  /*1560*/  ISETP.NE.AND P0, PT, R2, 0x1, PT ;  /* 0x000000010200780c */ /* 0x000fc60003f05270 */
[----:B--2---:R-:W-:-:S05]  /*1570*/  IMAD.HI.U32 R4, R63, R4, RZ ;  /* 0x000000043f047227 */ /* 0x004fca00078e00ff */
[----:B------:R-:W-:Y:S02]  /*1580*/  SHF.R.U32.HI R4, RZ, R5, R4 ;  /* 0x00000005ff047219 */ /* 0x000fe40000011604 */
[----:B---3--:R-:W-:-:S04]  /*1590*/  SHF.R.U32.HI R6, RZ, R6, R3 ;  /* 0x00000006ff067219 */ /* 0x008fc80000011603 */
[----:B------:R-:W-:Y:S02]  /*15a0*/  SEL R3, R69, R6, !P0 ;  /* 0x0000000645037207 */ /* 0x000fe40004000000 */
[----:B----4-:R-:W-:-:S04]  /*15b0*/  ISETP.NE.AND P1, PT, R12, 0x1, PT ;  /* 0x000000010c00780c */ /* 0x010fc80003f25270 */
[----:B------:R-:W-:-:S05]  /*15c0*/  SEL R6, R63, R4, !P1 ;  /* 0x000000043f067207 */ /* 0x000fca0004800000 */
[----:B------:R-:W-:Y:S02]  /*15d0*/  IMAD.IADD R4, R3, 0x1, -R6 ;  /* 0x0000000103047824 */ /* 0x000fe400078e0a06 */
[----:B------:R-:W-:Y:S02]  /*15e0*/  IMAD.IADD R3, R6, 0x1, -R3 ;  /* 0x0000000106037824 */ /* 0x000fe400078e0a03 */
[----:B------:R-:W-:Y:S02]  /*15f0*/  IMAD R63, R4, R12, R63 ;  /* 0x0000000c043f7224 */ /* 0x000fe400078e023f */
[----:B------:R-:W-:Y:S02]  /*1600*/  IMAD R69, R3, R2, R69 ;  /* 0x0000000203457224 */ /* 0x000fe400078e0245 */
.L_x_20:
[----:B------:R-:W-:Y:S05]  /*1610*/  BRA.U !UP1, `(.L_x_21) ;  /* 0x00000001090c7547 */ /* 0x000fea000b800000 */
[----:B------:R-:W-:Y:S01]  /*1620*/  UCGABAR_WAIT ;  /* 0x0000000000007dc7 */ /* 0x000fe20008000000 */
[----:B------:R-:W-:Y:S01]  /*1630*/  CCTL.IVALL ;  /* 0x00000000ff00798f */ /* 0x000fe20002000000 */
[----:B------:R-:W-:Y:S05]  /*1640*/  BRA `(.L_x_22) ;  /* 0x0000000000047947 */ /* 0x000fea0003800000 */
.L_x_21:
[----:B------:R-:W-:Y:S06]  /*1650*/  BAR.SYNC.DEFER_BLOCKING 0x0 ;  /* 0x0000000000007b1d */ /* 0x000fec0000010000 */
.L_x_22:
[----:B------:R-:W-:Y:S05]  /*1660*/  BRA.U UP2, `(.L_x_23) ;  /* 0x0000001502d87547 */ /* 0x000fea000b800000 */
[----:B------:R-:W1:Y:S01]  /*1670*/  LDCU UR15, c[0x0][0x38c] ;  /* 0x00007180ff0f77ac */ /* 0x000e620008000800 */
[----:B------:R-:W2:Y:S01]  /*1680*/  LDC R9, c[0x0][0x370] ;  /* 0x0000dc00ff097b82 */ /* 0x000ea20000000800 */
[C---:B------:R-:W-:Y:S01]  /*1690*/  IMAD.SHL.U32 R17, R11.reuse, 0x8, RZ ;  /* 0x000000080b117824 */ /* 0x040fe200078e00ff */
[----:B------:R-:W-:Y:S01]  /*16a0*/  PLOP3.LUT P1, PT, PT, PT, UP5, 0x80, 0x8 ;  /* 0x000000000008781c */ /* 0x000fe20003f2f058 */
[----:B------:R-:W-:Y:S01]  /*16b0*/  HFMA2 R15, -RZ, RZ, 0, 5.9604644775390625e-08 ;  /* 0x00000001ff0f7431 */ /* 0x000fe200000001ff */
[----:B------:R-:W-:Y:S01]  /*16c0*/  UISETP.NE.AND UP1, UPT, UR10, URZ, UPT ;  /* 0x000000ff0a00728c */ /* 0x000fe2000bf25270 */
[----:B------:R-:W-:Y:S01]  /*16d0*/  HFMA2 R12, -RZ, RZ, 0, 0 ;  /* 0x00000000ff0c7431 */ /* 0x000fe200000001ff */
[----:B------:R-:W-:Y:S01]  /*16e0*/  ISETP.NE.AND P4, PT, R10, RZ, P5 ;  /* 0x000000ff0a00720c */ /* 0x000fe20002f85270 */
[----:B------:R-:W-:Y:S01]  /*16f0*/  IMAD.SHL.U32 R16, R11, 0x80, RZ ;  /* 0x000000800b107824 */ /* 0x000fe200078e00ff */
[----:B------:R-:W3:Y:S01]  /*1700*/  LDC R0, c[0x0][0x374] ;  /* 0x0000dd00ff007b82 */ /* 0x000ee20000000800 */
[----:B------:R-:W-:Y:S01]  /*1710*/  PLOP3.LUT P1, PT, P1, PT, PT, 0x8, 0x80 ;  /* 0x000000000080781c */ /* 0x000fe20000f2e170 */
[----:B------:R-:W-:Y:S01]  /*1720*/  IMAD.MOV.U32 R14, RZ, RZ, RZ ;  /* 0x000000ffff0e7224 */ /* 0x000fe200078e00ff */
[----:B------:R-:W-:Y:S01]  /*1730*/  MOV R8, 0x1 ;  /* 0x0000000100087802 */ /* 0x000fe20000000f00 */
[----:B------:R-:W-:Y:S01]  /*1740*/  IMAD.MOV.U32 R10, RZ, RZ, RZ ;  /* 0x000000ffff0a7224 */ /* 0x000fe200078e00ff */
[----:B------:R-:W-:Y:S01]  /*1750*/  LOP3.LUT R17, R17, 0x8, RZ, 0xc0, !PT ;  /* 0x0000000811117812 */ /* 0x000fe200078ec0ff */
[----:B------:R-:W4:Y:S01]  /*1760*/  LDCU.64 UR24, c[0x0][0x348] ;  /* 0x00006900ff1877ac */ /* 0x000f220008000a00 */
[----:B-1----:R-:W-:-:S02]  /*1770*/  UIADD3 UR4, UPT, UPT, UR15, 0x3f, URZ ;  /* 0x0000003f0f047890 */ /* 0x002fc4000fffe0ff */
[----:B------:R-:W-:Y:S02]  /*1780*/  USEL UR7, UR7, 0x2, UP1 ;  /* 0x0000000207077887 */ /* 0x000fe40008800000 */
[----:B------:R-:W-:Y:S01]  /*1790*/  USHF.R.S32.HI UR22, URZ, 0x1f, UR4 ;  /* 0x0000001fff167899 */ /* 0x000fe20008011404 */
[----:B------:R-:W-:-:S03]  /*17a0*/  UMOV UR13, URZ ;  /* 0x000000ff000d7c82 */ /* 0x000fc60008000000 */
[----:B------:R-:W-:Y:S02]  /*17b0*/  ULEA.HI UR22, UR22, UR4, URZ, 0x6 ;  /* 0x0000000416167291 */ /* 0x000fe4000f8f30ff */
[----:B------:R-:W-:Y:S02]  /*17c0*/  UIADD3 UR4, UPT, UPT, UR15, -0x1, URZ ;  /* 0xffffffff0f047890 */ /* 0x000fe4000fffe0ff */
[----:B------:R-:W-:Y:S02]  /*17d0*/  USHF.R.S32.HI UR22, URZ, 0x6, UR22 ;  /* 0x00000006ff167899 */ /* 0x000fe40008011416 */
[----:B------:R-:W-:Y:S02]  /*17e0*/  UISETP.GE.U32.AND UP2, UPT, UR4, -0x7f, UPT ;  /* 0xffffff810400788c */ /* 0x000fe4000bf46070 */
[----:B------:R-:W-:Y:S02]  /*17f0*/  UISETP.LT.U32.AND UP0, UPT, UR22, 0xc, UPT ;  /* 0x0000000c1600788c */ /* 0x000fe4000bf01070 */
[----:B------:R-:W-:-:S02]  /*1800*/  UIADD3 UR15, UPT, UPT, UR15, 0x7e, URZ ;  /* 0x0000007e0f0f7890 */ /* 0x000fc4000fffe0ff */
[----:B------:R-:W-:-:S04]  /*1810*/  USEL UR21, UR22, 0xc, UP0 ;  /* 0x0000000c16157887 */ /* 0x000fc80008000000 */
[----:B------:R-:W-:Y:S02]  /*1820*/  UIADD3 UR6, UPT, UPT, UR21, -0x1, URZ ;  /* 0xffffffff15067890 */ /* 0x000fe4000fffe0ff */
[----:B------:R-:W-:Y:S02]  /*1830*/  @UP2 UIADD3 UR6, UPT, UPT, UR21, URZ, URZ ;  /* 0x000000ff15062290 */ /* 0x000fe4000fffe0ff */
[----:B------:R-:W-:Y:S02]  /*1840*/  UIADD3 UR14, UPT, UPT, UR22, -UR21, URZ ;  /* 0x80000015160e7290 */ /* 0x000fe4000fffe0ff */
[----:B------:R-:W-:Y:S02]  /*1850*/  UIADD3 UR5, UPT, UPT, UR6, 0x1, URZ ;  /* 0x0000000106057890 */ /* 0x000fe4000fffe0ff */
[----:B--2-4-:R-:W-:-:S12]  /*1860*/  UIADD3 UR6, UPT, UPT, -UR6, URZ, URZ ;  /* 0x000000ff06067290 */ /* 0x014fd8000fffe1ff */
.L_x_43:
[----:B------:R-:W-:Y:S01]  /*1870*/  UISETP.NE.AND UP0, UPT, UR37, URZ, UPT ;  /* 0x000000ff2500728c */ /* 0x000fe2000bf05270 */
[----:B------:R-:W1:Y:S08]  /*1880*/  S2UR UR37, SR_CgaCtaId ;  /* 0x00000000002579c3 */ /* 0x000e700000008800 */
[----:B------:R-:W-:Y:S05]  /*1890*/  BRA.U UP0, `(.L_x_24) ;  /* 0x0000000100347547 */ /* 0x000fea000b800000 */
[----:B------:R-:W2:Y:S01]  /*18a0*/  S2R R2, SR_CgaCtaId ;  /* 0x0000000000027919 */ /* 0x000ea20000008800 */
[----:B------:R-:W-:-:S04]  /*18b0*/  MOV R3, 0x400 ;  /* 0x0000040000037802 */ /* 0x000fc80000000f00 */
[----:B--2---:R-:W-:Y:S02]  /*18c0*/  LEA R3, R2, R3, 0x18 ;  /* 0x0000000302037211 */ /* 0x004fe400078ec0ff */
[----:B------:R-:W-:-:S03]  /*18d0*/  SHF.L.U32 R2, R8, 0x1f, RZ ;  /* 0x0000001f08027819 */ /* 0x000fc600000006ff */
[----:B------:R-:W-:-:S04]  /*18e0*/  IMAD R3, R10, 0x8, R3 ;  /* 0x000000080a037824 */ /* 0x000fc800078e0203 */
[----:B------:R-:W2:Y:S02]  /*18f0*/  SYNCS.PHASECHK.TRANS64.TRYWAIT P0, [R3+URZ+0x160], R2 ;  /* 0x00016002030075a7 */ /* 0x000ea400080011ff */
[----:B--2---:R-:W-:Y:S05]  /*1900*/  @!P0 BRA `(.L_x_25) ;  /* 0x0000005000f88947 */ /* 0x004fea0003800000 */
.L_x_129:
[----:B------:R-:W-:Y:S01]  /*1910*/  VIADD R10, R10, 0x1 ;  /* 0x000000010a0a7836 */ /* 0x000fe20000000000 */
[----:B------:R2:W-:Y:S04]  /*1920*/  SYNCS.ARRIVE.TRANS64.A1T0 RZ, [R3+URZ+0x150], RZ ;  /* 0x000150ff03ff79a7 */ /* 0x0005e800081000ff */
[----:B------:R-:W-:-:S04]  /*1930*/  ISETP.NE.AND P0, PT, R10, 0x2, PT ;  /* 0x000000020a00780c */ /* 0x000fc80003f05270 */
[----:B------:R-:W-:Y:S02]  /*1940*/  SEL R10, R10, RZ, P0 ;  /* 0x000000ff0a0a7207 */ /* 0x000fe40000000000 */
[----:B--2---:R-:W-:-:S04]  /*1950*/  SEL R3, RZ, 0x1, P0 ;  /* 0x00000001ff037807 */ /* 0x004fc80000000000 */
[----:B------:R-:W-:-:S07]  /*1960*/  LOP3.LUT R8, R8, R3, RZ, 0x3c, !PT ;  /* 0x0000000308087212 */ /* 0x000fce00078e3cff */
.L_x_24:
[----:B------:R-:W-:Y:S01]  /*1970*/  UMOV UR4, 0x400 ;  /* 0x0000040000047882 */ /* 0x000fe20000000000 */
[----:B------:R-:W-:Y:S01]  /*1980*/  LEA.HI R3, R63, R63, RZ, 0x1 ;  /* 0x0000003f3f037211 */ /* 0x000fe200078f08ff */
[----:B-1----:R-:W-:Y:S01]  /*1990*/  ULEA UR4, UR37, UR4, 0x18 ;  /* 0x0000000425047291 */ /* 0x002fe2000f8ec0ff */
[----:B------:R-:W-:Y:S01]  /*19a0*/  SHF.L.U32 R2, R15, 0x1f, RZ ;  /* 0x0000001f0f027819 */ /* 0x000fe200000006ff */
[----:B------:R-:W-:Y:S01]  /*19b0*/  UISETP.GE.U32.AND UP0, UPT, UR15, 0x7f, UPT ;  /* 0x0000007f0f00788c */ /* 0x000fe2000bf06070 */
[----:B------:R-:W-:Y:S01]  /*19c0*/  R2UR UR35, R16 ;  /* 0x00000000102372ca */ /* 0x000fe200000e0000 */
[----:B------:R-:W-:Y:S01]  /*19d0*/  ULEA UR8, UR13, UR4, 0x3 ;  /* 0x000000040d087291 */ /* 0x000fe2000f8e18ff */
[----:B------:R-:W-:Y:S01]  /*19e0*/  IMAD.SHL.U32 R3, R3, 0x80, RZ ;  /* 0x0000008003037824 */ /* 0x000fe200078e00ff */
[----:B------:R-:W-:Y:S01]  /*19f0*/  R2UR UR11, R17 ;  /* 0x00000000110b72ca */ /* 0x000fe200000e0000 */
[----:B------:R-:W-:-:S03]  /*1a00*/  UMOV UR23, URZ ;  /* 0x000000ff00177c82 */ /* 0x000fc60008000000 */
[----:B------:R-:W-:-:S03]  /*1a10*/  LOP3.LUT R3, R3, 0xffffff00, RZ, 0xc0, !PT ;  /* 0xffffff0003037812 */ /* 0x000fc600078ec0ff */
[----:B------:R1:W2:Y:S01]  /*1a20*/  SYNCS.PHASECHK.TRANS64.TRYWAIT P0, [UR8+0x60], R2 ;  /* 0x00006002ff0075a7 */ /* 0x0002a20008001108 */
[----:B------:R-:W-:Y:S02]  /*1a30*/  R2UR UR9, R3 ;  /* 0x00000000030972ca */ /* 0x000fe400000e0000 */
[----:B------:R-:W-:-:S11]  /*1a40*/  R2UR UR8, R69 ;  /* 0x00000000450872ca */ /* 0x000fd600000e0000 */
[----:B------:R-:W-:Y:S02]  /*1a50*/  ULOP3.LUT UR35, UR9, 0x80, UR35, 0xf8, !UPT ;  /* 0x0000008009237892 */ /* 0x000fe4000f8ef823 */
[----:B------:R-:W-:Y:S01]  /*1a60*/  ULEA UR11, UR8, UR11, 0x4 ;  /* 0x0000000b080b7291 */ /* 0x000fe2000f8e20ff */
[----:B------:R-:W-:Y:S11]  /*1a70*/  BRA.U !UP0, `(.L_x_26) ;  /* 0x0000000108c07547 */ /* 0x000ff6000b800000 */
[----:B------:R-:W-:Y:S01]  /*1a80*/  UMOV UR16, UR6 ;  /* 0x0000000600107c82 */ /* 0x000fe20008000000 */
[----:B------:R-:W-:Y:S01]  /*1a90*/  UMOV UR17, UR13 ;  /* 0x0000000d00117c82 */ /* 0x000fe20008000000 */
[----:B------:R-:W-:-:S05]  /*1aa0*/  UMOV UR34, URZ ;  /* 0x000000ff00227c82 */ /* 0x000fca0008000000 */
.L_x_32:
[----:B------:R-:W-:Y:S01]  /*1ab0*/  ULEA UR33, UR17, UR4, 0x3 ;  /* 0x0000000411217291 */ /* 0x000fe2000f8e18ff */
[----:B------:R-:W-:Y:S01]  /*1ac0*/  @P5 MOV R3, 0x8800 ;  /* 0x0000880000035802 */ /* 0x000fe20000000f00 */
[----:B-12-4-:R-:W-:Y:S10]  /*1ad0*/  @P0 BRA `(.L_x_27) ;  /* 0x00000000000c0947 */ /* 0x016ff40003800000 */
[----:B------:R-:W-:-:S04]  /*1ae0*/  SHF.L.U32 R5, R15, 0x1f, RZ ;  /* 0x0000001f0f057819 */ /* 0x000fc800000006ff */
[----:B------:R-:W2:Y:S02]  /*1af0*/  SYNCS.PHASECHK.TRANS64.TRYWAIT P0, [UR33+0x60], R5 ;  /* 0x00006005ff0075a7 */ /* 0x000ea40008001121 */
[----:B--2---:R-:W-:Y:S05]  /*1b00*/  @!P0 BRA `(.L_x_28) ;  /* 0x00000050008c8947 */ /* 0x004fea0003800000 */
.L_x_27:
[----:B------:R2:W-:Y:S01]  /*1b10*/  @P5 SYNCS.ARRIVE.TRANS64 RZ, [UR33], R3 ;  /* 0x00000003ffff59a7 */ /* 0x0005e20008000021 */
[----:B------:R-:W-:Y:S02]  /*1b20*/  ULOP3.LUT UR8, UR7, 0x2, URZ, 0xfc, !UPT ;  /* 0x0000000207087892 */ /* 0x000fe4000f8efcff */
[----:B------:R-:W-:Y:S02]  /*1b30*/  UIADD3 UR16, UPT, UPT, UR16, 0x1, URZ ;  /* 0x0000000110107890 */ /* 0x000fe4000fffe0ff */
[----:B------:R-:W-:Y:S02]  /*1b40*/  UISETP.NE.AND UP0, UPT, UR8, 0x2, UPT ;  /* 0x000000020800788c */ /* 0x000fe4000bf05270 */
[----:B------:R-:W-:-:S07]  /*1b50*/  UISETP.NE.AND UP2, UPT, UR16, 0x1, UPT ;  /* 0x000000011000788c */ /* 0x000fce000bf45270 */
[----:B------:R-:W-:Y:S05]  /*1b60*/  BRA.U UP0, `(.L_x_29) ;  /* 0x0000000100047547 */ /* 0x000fea000b800000 */
[----:B------:R-:W-:Y:S05]  /*1b70*/  BPT.TRAP 0x1 ;  /* 0x000000040000795c */ /* 0x000fea0000300000 */
.L_x_29:
[----:B------:R-:W-:Y:S04]  /*1b80*/  BSSY.RECONVERGENT B0, `(.L_x_30) ;  /* 0x0000003000007945 */ /* 0x000fe80003800200 */
[----:B------:R-:W-:Y:S05]  /*1b90*/  @!P4 BRA `(.L_x_31) ;  /* 0x000000000004c947 */ /* 0x000fea0003800000 */
[----:B------:R-:W-:Y:S05]  /*1ba0*/  BPT.TRAP 0x1 ;  /* 0x000000040000795c */ /* 0x000fea0000300000 */
.L_x_31:
[----:B------:R-:W-:Y:S05]  /*1bb0*/  BSYNC.RECONVERGENT B0 ;  /* 0x0000000000007941 */ /* 0x000fea0003800200 */
.L_x_30:
[----:B------:R-:W-:Y:S02]  /*1bc0*/  UIADD3 UR13, UPT, UPT, UR17, 0x1, URZ ;  /* 0x00000001110d7890 */ /* 0x000fe4000fffe0ff */
[----:B------:R-:W-:Y:S02]  /*1bd0*/  ULEA UR32, UR17, UR4, 0xe ;  /* 0x0000000411207291 */ /* 0x000fe4000f8e70ff */
[----:B------:R-:W-:Y:S02]  /*1be0*/  UISETP.NE.AND UP0, UPT, UR13, 0xc, UPT ;  /* 0x0000000c0d00788c */ /* 0x000fe4000bf05270 */
[----:B------:R-:W-:Y:S02]  /*1bf0*/  UIADD3 UR28, UP1, UPT, UR24, 0x80, URZ ;  /* 0x00000080181c7890 */ /* 0x000fe4000ff3e0ff */
[----:B------:R-:W-:Y:S02]  /*1c00*/  USEL UR9, URZ, 0x1, UP0 ;  /* 0x00000001ff097887 */ /* 0x000fe40008000000 */
[----:B------:R-:W-:-:S02]  /*1c10*/  USEL UR13, UR13, URZ, UP0 ;  /* 0x000000ff0d0d7287 */ /* 0x000fc40008000000 */
[----:B------:R-:W-:Y:S02]  /*1c20*/  UIADD3 UR26, UP0, UPT, UR24, 0x180, URZ ;  /* 0x00000180181a7890 */ /* 0x000fe4000ff1e0ff */
[----:B------:R-:W-:Y:S01]  /*1c30*/  ULEA UR8, UR13, UR4, 0x3 ;  /* 0x000000040d087291 */ /* 0x000fe2000f8e18ff */
[----:B------:R-:W-:Y:S01]  /*1c40*/  LOP3.LUT R15, R15, UR9, RZ, 0x3c, !PT ;  /* 0x000000090f0f7c12 */ /* 0x000fe2000f8e3cff */
[----:B------:R-:W-:Y:S02]  /*1c50*/  ULOP3.LUT UR33, UR33, 0xfefffff8, URZ, 0xc0, !UPT ;  /* 0xfefffff821217892 */ /* 0x000fe4000f8ec0ff */
[----:B------:R-:W-:Y:S01]  /*1c60*/  UIADD3.X UR29, UPT, UPT, URZ, UR25, URZ, UP1, !UPT ;  /* 0x00000019ff1d7290 */ /* 0x000fe20008ffe4ff */
[----:B-1----:R-:W-:Y:S01]  /*1c70*/  SHF.L.U32 R2, R15, 0x1f, RZ ;  /* 0x0000001f0f027819 */ /* 0x002fe200000006ff */
[----:B------:R-:W-:Y:S02]  /*1c80*/  UIADD3 UR32, UPT, UPT, UR32, 0x2300, URZ ;  /* 0x0000230020207890 */ /* 0x000fe4000fffe0ff */
[----:B------:R-:W-:Y:S01]  /*1c90*/  UIADD3.X UR27, UPT, UPT, URZ, UR25, URZ, UP0, !UPT ;  /* 0x00000019ff1b7290 */ /* 0x000fe200087fe4ff */
[----:B------:R4:W1:Y:S01]  /*1ca0*/  SYNCS.PHASECHK.TRANS64.TRYWAIT P0, [UR8+0x60], R2 ;  /* 0x00006002ff0075a7 */ /* 0x0008620008001108 */
[----:B------:R-:W-:Y:S01]  /*1cb0*/  ULEA UR8, UR17, UR4, 0xa ;  /* 0x0000000411087291 */ /* 0x000fe2000f8e50ff */
[----:B------:R-:W-:Y:S01]  /*1cc0*/  UMOV UR18, 0x0 ;  /* 0x0000000000127882 */ /* 0x000fe20000000000 */
[----:B------:R-:W-:-:S02]  /*1cd0*/  UMOV UR19, 0x10000000 ;  /* 0x1000000000137882 */ /* 0x000fc40000000000 */
[----:B------:R-:W-:Y:S01]  /*1ce0*/  UIADD3 UR8, UPT, UPT, UR8, 0x32300, URZ ;  /* 0x0003230008087890 */ /* 0x000fe2000fffe0ff */
[----:B------:R2:W-:Y:S01]  /*1cf0*/  UTMALDG.3D.2CTA [UR32], [UR28], desc[UR18] ;  /* 0x000012201c0075b4 */ /* 0x0005e20008211000 */
[----:B------:R-:W-:Y:S01]  /*1d00*/  UMOV UR10, UR34 ;  /* 0x00000022000a7c82 */ /* 0x000fe20008000000 */
[----:B------:R-:W-:Y:S01]  /*1d10*/  UMOV UR12, UR36 ;  /* 0x00000024000c7c82 */ /* 0x000fe20008000000 */
[----:B------:R-:W-:Y:S01]  /*1d20*/  UMOV UR9, UR33 ;  /* 0x0000002100097c82 */ /* 0x000fe20008000000 */
[----:B------:R-:W-:Y:S01]  /*1d30*/  UMOV UR23, UR5 ;  /* 0x0000000500177c82 */ /* 0x000fe20008000000 */
[----:B------:R-:W-:-:S03]  /*1d40*/  UMOV UR17, UR13 ;  /* 0x0000000d00117c82 */ /* 0x000fc60008000000 */
[----:B------:R4:W-:Y:S01]  /*1d50*/  UTMALDG.3D.2CTA [UR8], [UR26], desc[UR18] ;  /* 0x000012081a0075b4 */ /* 0x0009e20008211000 */
[----:B--2---:R-:W-:Y:S01]  /*1d60*/  UIADD3 UR34, UPT, UPT, UR34, 0x40, URZ ;  /* 0x0000004022227890 */ /* 0x004fe2000fffe0ff */
[----:B------:R-:W-:Y:S11]  /*1d70*/  BRA.U UP2, `(.L_x_32) ;  /* 0xfffffffd024c7547 */ /* 0x000ff6000b83ffff */
.L_x_26:
[----:B----4-:R-:W-:Y:S01]  /*1d80*/  ULEA UR8, UR13, UR4, 0x3 ;  /* 0x000000040d087291 */ /* 0x010fe2000f8e18ff */
[----:B-1----:R-:W-:Y:S01]  /*1d90*/  SHF.L.U32 R2, R15, 0x1f, RZ ;  /* 0x0000001f0f027819 */ /* 0x002fe200000006ff */
[----:B------:R-:W-:Y:S01]  /*1da0*/  @!P1 SYNCS.ARRIVE.TRANS64.A1T0 RZ, [UR4+0xe8], RZ ;  /* 0x0000e8ffffff99a7 */ /* 0x000fe20008100004 */
[----:B------:R-:W-:-:S06]  /*1db0*/  UISETP.GT.AND UP0, UPT, UR22, UR21, UPT ;  /* 0x000000151600728c */ /* 0x000fcc000bf04270 */
[----:B--2---:R1:W2:Y:S03]  /*1dc0*/  SYNCS.PHASECHK.TRANS64.TRYWAIT P0, [UR8+0x60], R2 ;  /* 0x00006002ff0075a7 */ /* 0x0042a60008001108 */
[----:B------:R-:W-:Y:S05]  /*1dd0*/  BRA.U !UP0, `(.L_x_33) ;  /* 0x0000000108c07547 */ /* 0x000fea000b800000 */
[----:B------:R-:W-:Y:S01]  /*1de0*/  UIADD3 UR26, UPT, UPT, UR14, UR23, URZ ;  /* 0x000000170e1a7290 */ /* 0x000fe2000fffe0ff */
[----:B------:R-:W-:-:S11]  /*1df0*/  UMOV UR27, UR13 ;  /* 0x0000000d001b7c82 */ /* 0x000fd60008000000 */
.L_x_39:
[----:B------:R-:W-:Y:S01]  /*1e00*/  ULEA UR17, UR27, UR4, 0x3 ;  /* 0x000000041b117291 */ /* 0x000fe2000f8e18ff */
[----:B--2---:R-:W-:Y:S01]  /*1e10*/  @P5 MOV R3, 0x8800 ;  /* 0x0000880000035802 */ /* 0x004fe20000000f00 */
[----:B-12---:R-:W-:Y:S10]  /*1e20*/  @P0 BRA `(.L_x_34) ;  /* 0x00000000000c0947 */ /* 0x006ff40003800000 */
[----:B------:R-:W-:-:S04]  /*1e30*/  SHF.L.U32 R5, R15, 0x1f, RZ ;  /* 0x0000001f0f057819 */ /* 0x000fc800000006ff */
[----:B------:R-:W2:Y:S02]  /*1e40*/  SYNCS.PHASECHK.TRANS64.TRYWAIT P0, [UR17+0x60], R5 ;  /* 0x00006005ff0075a7 */ /* 0x000ea40008001111 */
[----:B--2---:R-:W-:Y:S05]  /*1e50*/  @!P0 BRA `(.L_x_35) ;  /* 0x0000004c00d08947 */ /* 0x004fea0003800000 */
.L_x_34:
[----:B------:R2:W-:Y:S01]  /*1e60*/  @P5 SYNCS.ARRIVE.TRANS64 RZ, [UR17], R3 ;  /* 0x00000003ffff59a7 */ /* 0x0005e20008000011 */
[----:B------:R-:W-:-:S04]  /*1e70*/  ULOP3.LUT UR8, UR7, 0x2, URZ, 0xfc, !UPT ;  /* 0x0000000207087892 */ /* 0x000fc8000f8efcff */
[----:B------:R-:W-:-:S09]  /*1e80*/  UISETP.NE.AND UP0, UPT, UR8, 0x2, UPT ;  /* 0x000000020800788c */ /* 0x000fd2000bf05270 */
[----:B------:R-:W-:Y:S05]  /*1e90*/  BRA.U UP0, `(.L_x_36) ;  /* 0x0000000100047547 */ /* 0x000fea000b800000 */
[----:B------:R-:W-:Y:S05]  /*1ea0*/  BPT.TRAP 0x1 ;  /* 0x000000040000795c */ /* 0x000fea0000300000 */
.L_x_36:
[----:B------:R-:W-:Y:S04]  /*1eb0*/  BSSY.RECONVERGENT B0, `(.L_x_37) ;  /* 0x0000003000007945 */ /* 0x000fe80003800200 */
[----:B------:R-:W-:Y:S05]  /*1ec0*/  @!P4 BRA `(.L_x_38) ;  /* 0x000000000004c947 */ /* 0x000fea0003800000 */
[----:B------:R-:W-:Y:S05]  /*1ed0*/  BPT.TRAP 0x1 ;  /* 0x000000040000795c */ /* 0x000fea0000300000 */
.L_x_38:
[----:B------:R-:W-:Y:S05]  /*1ee0*/  BSYNC.RECONVERGENT B0 ;  /* 0x0000000000007941 */ /* 0x000fea0003800200 */
.L_x_37:
        /* <DEDUP_REMOVED lines=9> */
[----:B------:R-:W-:Y:S02]  /*1f80*/  USHF.L.U32 UR18, UR23, 0x6, URZ ;  /* 0x0000000617127899 */ /* 0x000fe400080006ff */
[----:B------:R-:W-:Y:S01]  /*1f90*/  ULOP3.LUT UR17, UR17, 0xfefffff8, URZ, 0xc0, !UPT ;  /* 0xfefffff811117892 */ /* 0x000fe2000f8ec0ff */
[----:B-1----:R-:W-:Y:S01]  /*1fa0*/  SHF.L.U32 R2, R15, 0x1f, RZ ;  /* 0x0000001f0f027819 */ /* 0x002fe200000006ff */
[----:B------:R-:W-:Y:S02]  /*1fb0*/  UIADD3 UR16, UPT, UPT, UR16, 0x2300, URZ ;  /* 0x0000230010107890 */ /* 0x000fe4000fffe0ff */
[----:B------:R-:W-:Y:S01]  /*1fc0*/  UIADD3.X UR33, UPT, UPT, URZ, UR25, URZ, UP1, !UPT ;  /* 0x00000019ff217290 */ /* 0x000fe20008ffe4ff */
[----:B------:R4:W1:Y:S01]  /*1fd0*/  SYNCS.PHASECHK.TRANS64.TRYWAIT P0, [UR8+0x60], R2 ;  /* 0x00006002ff0075a7 */ /* 0x0008620008001108 */
[----:B------:R-:W-:-:S02]  /*1fe0*/  ULEA UR8, UR27, UR4, 0xa ;  /* 0x000000041b087291 */ /* 0x000fc4000f8e50ff */
[----:B------:R-:W-:Y:S02]  /*1ff0*/  UIADD3.X UR31, UPT, UPT, URZ, UR25, URZ, UP0, !UPT ;  /* 0x00000019ff1f7290 */ /* 0x000fe400087fe4ff */
[----:B------:R-:W-:Y:S01]  /*2000*/  UIADD3 UR8, UPT, UPT, UR8, 0x32300, URZ ;  /* 0x0003230008087890 */ /* 0x000fe2000fffe0ff */
[----:B------:R-:W-:Y:S01]  /*2010*/  UMOV UR28, 0x0 ;  /* 0x00000000001c7882 */ /* 0x000fe20000000000 */
[----:B------:R-:W-:Y:S01]  /*2020*/  UMOV UR29, 0x10000000 ;  /* 0x10000000001d7882 */ /* 0x000fe20000000000 */
[----:B------:R-:W-:Y:S01]  /*2030*/  UMOV UR19, UR35 ;  /* 0x0000002300137c82 */ /* 0x000fe20008000000 */
[----:B------:R-:W-:Y:S01]  /*2040*/  UMOV UR20, UR36 ;  /* 0x0000002400147c82 */ /* 0x000fe20008000000 */
[----:B------:R-:W-:Y:S01]  /*2050*/  UMOV UR12, UR36 ;  /* 0x00000024000c7c82 */ /* 0x000fe20008000000 */
[----:B------:R-:W-:Y:S01]  /*2060*/  UMOV UR9, UR17 ;  /* 0x0000001100097c82 */ /* 0x000fe20008000000 */
[----:B------:R-:W-:Y:S01]  /*2070*/  UMOV UR10, UR18 ;  /* 0x00000012000a7c82 */ /* 0x000fe20008000000 */
[----:B------:R4:W-:Y:S01]  /*2080*/  UTMALDG.3D.2CTA [UR16], [UR32], desc[UR28] ;  /* 0x00001c10200075b4 */ /* 0x0009e20008211000 */
[----:B------:R-:W-:Y:S01]  /*2090*/  UIADD3 UR23, UPT, UPT, UR23, 0x1, URZ ;  /* 0x0000000117177890 */ /* 0x000fe2000fffe0ff */
[----:B------:R-:W-:-:S03]  /*20a0*/  UMOV UR27, UR13 ;  /* 0x0000000d001b7c82 */ /* 0x000fc60008000000 */
[----:B------:R-:W-:Y:S01]  /*20b0*/  UISETP.NE.AND UP0, UPT, UR23, UR26, UPT ;  /* 0x0000001a1700728c */ /* 0x000fe2000bf05270 */
[----:B------:R4:W-:Y:S08]  /*20c0*/  UTMALDG.3D.2CTA [UR8], [UR30], desc[UR28] ;  /* 0x00001c081e0075b4 */ /* 0x0009f00008211000 */
[----:B----4-:R-:W-:Y:S05]  /*20d0*/  BRA.U UP0, `(.L_x_39) ;  /* 0xfffffffd00487547 */ /* 0x010fea000b83ffff */
.L_x_33:
[----:B-1----:R-:W-:Y:S01]  /*20e0*/  LEA R2, R14, UR4, 0x3 ;  /* 0x000000040e027c11 */ /* 0x002fe2000f8e18ff */
[----:B------:R-:W-:Y:S01]  /*20f0*/  NOP ;  /* 0x0000000000007918 */ /* 0x000fe20000000000 */
[----:B--2---:R-:W-:Y:S02]  /*2100*/  SHF.L.U32 R3, R12, 0x1f, RZ ;  /* 0x0000001f0c037819 */ /* 0x004fe400000006ff */
[----:B------:R-:W-:Y:S02]  /*2110*/  LEA R4, R14, UR4, 0x4 ;  /* 0x000000040e047c11 */ /* 0x000fe4000f8e20ff */
[----:B------:R-:W1:Y:S02]  /*2120*/  SYNCS.PHASECHK.TRANS64.TRYWAIT P0, [R2+URZ+0xf0], R3 ;  /* 0x0000f003020075a7 */ /* 0x000e6400080011ff */
[----:B-1----:R-:W-:Y:S05]  /*2130*/  @!P0 BRA `(.L_x_40) ;  /* 0x0000004c00308947 */ /* 0x002fea0003800000 */
.L_x_132:
[----:B------:R-:W2:Y:S01]  /*2140*/  LDS.128 R4, [R4+0x180] ;  /* 0x0001800004047984 */ /* 0x000ea20000000c00 */
[----:B------:R-:W-:Y:S01]  /*2150*/  ISETP.GE.AND P0, PT, R26, 0x1, PT ;  /* 0x000000011a00780c */ /* 0x000fe20003f06270 */
[----:B-1----:R-:W-:Y:S01]  /*2160*/  VIADD R2, R2, 0x100 ;  /* 0x0000010002027836 */ /* 0x002fe20000000000 */
[----:B------:R-:W-:Y:S01]  /*2170*/  @!PT LDS RZ, [RZ] ;  /* 0x00000000fffff984 */ /* 0x000fe20000000800 */
[----:B------:R-:W-:Y:S01]  /*2180*/  @!PT LDS RZ, [RZ] ;  /* 0x00000000fffff984 */ /* 0x000fe20000000800 */
[----:B------:R-:W-:Y:S01]  /*2190*/  @!PT LDS RZ, [RZ] ;  /* 0x00000000fffff984 */ /* 0x000fe20000000800 */
[----:B------:R-:W-:Y:S01]  /*21a0*/  @!PT LDS RZ, [RZ] ;  /* 0x00000000fffff984 */ /* 0x000fe20000000800 */
[----:B------:R1:W-:Y:S06]  /*21b0*/  MEMBAR.ALL.CTA ;  /* 0x0000000000007992 */ /* 0x0003ec0000008000 */
[----:B-1----:R-:W1:Y:S01]  /*21c0*/  FENCE.VIEW.ASYNC.S ;  /* 0x00000000000073c6 */ /* 0x002e620000000000 */
[----:B------:R-:W-:-:S04]  /*21d0*/  PRMT R2, RZ, 0x654, R2 ;  /* 0x00000654ff027816 */ /* 0x000fc80000000002 */
[----:B-1----:R1:W-:Y:S01]  /*21e0*/  SYNCS.ARRIVE.TRANS64.RED.A1T0 RZ, [R2+URZ], RZ ;  /* 0x000000ff02ff79a7 */ /* 0x0023e200081004ff */
[----:B--2---:R-:W-:-:S13]  /*21f0*/  LOP3.LUT P2, RZ, R6, 0x1, RZ, 0xc0, !PT ;  /* 0x0000000106ff7812 */ /* 0x004fda000784c0ff */
[----:B------:R-:W-:Y:S01]  /*2200*/  @P2 SHF.R.U32.HI R3, RZ, 0x10, R5 ;  /* 0x00000010ff032819 */ /* 0x000fe20000011605 */
[----:B------:R-:W-:Y:S01]  /*2210*/  VOTEU.ANY UP0, P2 ;  /* 0x0000000000ff7886 */ /* 0x000fe20001000100 */
[----:B------:R-:W-:Y:S02]  /*2220*/  @P2 MOV R13, R4 ;  /* 0x00000004000d2202 */ /* 0x000fe40000000f00 */
[----:B------:R-:W-:Y:S02]  /*2230*/  @P2 R2UR.BROADCAST UR8, R3 ;  /* 0x00000000030822ca */ /* 0x000fe400008e0000 */
[----:B------:R-:W-:-:S11]  /*2240*/  @P2 LOP3.LUT R11, R5, 0xffff, RZ, 0xc0, !PT ;  /* 0x0000ffff050b2812 */ /* 0x000fd600078ec0ff */
[----:B------:R-:W-:Y:S01]  /*2250*/  @UP0 UMOV UR36, UR8 ;  /* 0x0000000800240c82 */ /* 0x000fe20008000000 */
[----:B-1----:R-:W-:Y:S05]  /*2260*/  @!P0 BRA `(.L_x_41) ;  /* 0x0000000000b88947 */ /* 0x002fea0003800000 */
[----:B------:R-:W3:Y:S01]  /*2270*/  LDC.64 R4, c[0x0][0xb18] ;  /* 0x0002c600ff047b82 */ /* 0x000ee20000000a00 */
[----:B------:R-:W-:-:S07]  /*2280*/  ISETP.NE.AND P3, PT, R26, 0x1, PT ;  /* 0x000000011a00780c */ /* 0x000fce0003f65270 */
[----:B------:R-:W1:Y:S08]  /*2290*/  LDC.64 R6, c[0x0][0xb10] ;  /* 0x0002c400ff067b82 */ /* 0x000e700000000a00 */
[----:B------:R-:W2:Y:S08]  /*22a0*/  LDC R18, c[0x0][0xb20] ;  /* 0x0002c800ff127b82 */ /* 0x000eb00000000800 */
[----:B------:R-:W4:Y:S01]  /*22b0*/  LDC R20, c[0x0][0xb0c] ;  /* 0x0002c300ff147b82 */ /* 0x000f220000000800 */
[----:B---3--:R-:W-:Y:S01]  /*22c0*/  IMAD.HI.U32 R19, R0, R5, RZ ;  /* 0x0000000500137227 */ /* 0x008fe200078e00ff */
[----:B------:R-:W-:-:S03]  /*22d0*/  ISETP.NE.AND P0, PT, R4, 0x1, PT ;  /* 0x000000010400780c */ /* 0x000fc60003f05270 */
[----:B------:R-:W-:-:S03]  /*22e0*/  IMAD.HI.U32 R5, R11, R5, RZ ;  /* 0x000000050b057227 */ /* 0x000fc600078e00ff */
[----:B------:R-:W3:Y:S01]  /*22f0*/  LDC.64 R2, c[0x0][0xb28] ;  /* 0x0002ca00ff027b82 */ /* 0x000ee20000000a00 */
[----:B-1----:R-:W-:-:S04]  /*2300*/  IMAD.HI.U32 R22, R9, R6, RZ ;  /* 0x0000000609167227 */ /* 0x002fc800078e00ff */
[----:B------:R-:W-:Y:S01]  /*2310*/  IMAD.HI.U32 R24, R13, R6, RZ ;  /* 0x000000060d187227 */ /* 0x000fe200078e00ff */
[----:B------:R-:W-:Y:S02]  /*2320*/  SHF.R.U32.HI R22, RZ, R7, R22 ;  /* 0x00000007ff167219 */ /* 0x000fe40000011616 */
[-C--:B--2---:R-:W-:Y:S02]  /*2330*/  SHF.R.U32.HI R19, RZ, R18.reuse, R19 ;  /* 0x00000012ff137219 */ /* 0x084fe40000011613 */
[----:B------:R-:W-:Y:S02]  /*2340*/  SHF.R.U32.HI R18, RZ, R18, R5 ;  /* 0x00000012ff127219 */ /* 0x000fe40000011605 */
[----:B------:R-:W-:Y:S02]  /*2350*/  SEL R19, R0, R19, !P0 ;  /* 0x0000001300137207 */ /* 0x000fe40004000000 */
[----:B------:R-:W-:Y:S02]  /*2360*/  SHF.R.U32.HI R24, RZ, R7, R24 ;  /* 0x00000007ff187219 */ /* 0x000fe40000011618 */
[----:B----4-:R-:W-:-:S02]  /*2370*/  ISETP.NE.AND P1, PT, R20, 0x1, PT ;  /* 0x000000011400780c */ /* 0x010fc40003f25270 */
[----:B------:R-:W-:Y:S02]  /*2380*/  SEL R5, R11, R18, !P0 ;  /* 0x000000120b057207 */ /* 0x000fe40004000000 */
[----:B------:R-:W-:Y:S02]  /*2390*/  SEL R21, R9, R22, !P1 ;  /* 0x0000001609157207 */ /* 0x000fe40004800000 */
[----:B------:R-:W-:Y:S01]  /*23a0*/  SEL R7, R13, R24, !P1 ;  /* 0x000000180d077207 */ /* 0x000fe20004800000 */
[----:B---3--:R-:W-:-:S04]  /*23b0*/  IMAD.HI.U32 R22, R19, R2, RZ ;  /* 0x0000000213167227 */ /* 0x008fc800078e00ff */
[----:B------:R-:W-:Y:S01]  /*23c0*/  IMAD.HI.U32 R6, R21, R2, RZ ;  /* 0x0000000215067227 */ /* 0x000fe200078e00ff */
[----:B------:R-:W-:-:S04]  /*23d0*/  @P3 SHF.R.U32.HI R19, RZ, R3, R22 ;  /* 0x00000003ff133219 */ /* 0x000fc80000011616 */
        /* <DEDUP_REMOVED lines=8> */
[----:B------:R-:W-:-:S04]  /*2460*/  @!P0 IMAD.HI.U32 R18, R7, R2, RZ ;  /* 0x0000000207128227 */ /* 0x000fc800078e00ff */
[----:B------:R-:W-:Y:S01]  /*2470*/  IMAD.MOV R2, RZ, RZ, -R6 ;  /* 0x000000ffff027224 */ /* 0x000fe200078e0a06 */
[----:B------:R-:W-:-:S03]  /*2480*/  @!P0 SHF.R.U32.HI R18, RZ, R3, R18 ;  /* 0x00000003ff128219 */ /* 0x000fc60000011612 */
[----:B------:R-:W-:Y:S01]  /*2490*/  IMAD R2, R26, R2, R5 ;  /* 0x000000021a027224 */ /* 0x000fe200078e0205 */
[----:B------:R-:W-:Y:S02]  /*24a0*/  @!P0 SEL R3, R7, R18, !P3 ;  /* 0x0000001207038207 */ /* 0x000fe40005800000 */
[----:B------:R-:W-:-:S03]  /*24b0*/  IADD3 R18, PT, PT, -R5, RZ, RZ ;  /* 0x000000ff05127210 */ /* 0x000fc60007ffe1ff */
[--C-:B------:R-:W-:Y:S02]  /*24c0*/  @!P0 IMAD.IADD R6, R6, 0x1, -R3.reuse ;  /* 0x0000000106068824 */ /* 0x100fe400078e0a03 */
[----:B------:R-:W-:Y:S01]  /*24d0*/  @!P0 IMAD R3, R2, R21, R3 ;  /* 0x0000001502038224 */ /* 0x000fe200078e0203 */
[----:B------:R-:W-:Y:S01]  /*24e0*/  IADD3 R2, PT, PT, -R7, RZ, RZ ;  /* 0x000000ff07027210 */ /* 0x000fe20007ffe1ff */
[----:B------:R-:W-:Y:S02]  /*24f0*/  @!P0 IMAD R5, R26, R6, R7 ;  /* 0x000000061a058224 */ /* 0x000fe400078e0207 */
[----:B------:R-:W-:Y:S02]  /*2500*/  IMAD R11, R4, R18, R11 ;  /* 0x00000012040b7224 */ /* 0x000fe400078e020b */
[----:B------:R-:W-:Y:S02]  /*2510*/  @!P0 IMAD.MOV.U32 R7, RZ, RZ, R3 ;  /* 0x000000ffff078224 */ /* 0x000fe400078e0003 */
[----:B------:R-:W-:-:S02]  /*2520*/  IMAD R2, R20, R2, R13 ;  /* 0x0000000214027224 */ /* 0x000fc400078e020d */
[----:B------:R-:W-:Y:S02]  /*2530*/  IMAD R11, R5, R4, R11 ;  /* 0x00000004050b7224 */ /* 0x000fe400078e020b */
[----:B------:R-:W-:Y:S02]  /*2540*/  IMAD R13, R7, R20, R2 ;  /* 0x00000014070d7224 */ /* 0x000fe400078e0202 */
.L_x_41:
[----:B------:R-:W1:Y:S02]  /*2550*/  LDCU UR8, c[0x0][0xb30] ;  /* 0x00016600ff0877ac */ /* 0x000e640008000800 */
[----:B-1----:R-:W-:-:S09]  /*2560*/  UISETP.NE.AND UP0, UPT, UR8, 0x1, UPT ;  /* 0x000000010800788c */ /* 0x002fd2000bf05270 */
[----:B------:R-:W-:Y:S05]  /*2570*/  BRA.U UP0, `(.L_x_42) ;  /* 0x0000000100407547 */ /* 0x000fea000b800000 */
[----:B------:R-:W1:Y:S08]  /*2580*/  LDC.64 R4, c[0x0][0xb10] ;  /* 0x0002c400ff047b82 */ /* 0x000e700000000a00 */
[----:B------:R-:W2:Y:S08]  /*2590*/  LDC.64 R2, c[0x0][0xb18] ;  /* 0x0002c600ff027b82 */ /* 0x000eb00000000a00 */
[----:B------:R-:W4:Y:S08]  /*25a0*/  LDC R6, c[0x0][0xb20] ;  /* 0x0002c800ff067b82 */ /* 0x000f300000000800 */
[----:B------:R-:W3:Y:S01]  /*25b0*/  LDC R18, c[0x0][0xb0c] ;  /* 0x0002c300ff127b82 */ /* 0x000ee20000000800 */
[----:B-1----:R-:W-:-:S05]  /*25c0*/  IMAD.HI.U32 R4, R13, R4, RZ ;  /* 0x000000040d047227 */ /* 0x002fca00078e00ff */
[----:B------:R-:W-:Y:S01]  /*25d0*/  SHF.R.U32.HI R4, RZ, R5, R4 ;  /* 0x00000005ff047219 */ /* 0x000fe20000011604 */
[----:B--2---:R-:W-:Y:S01]  /*25e0*/  IMAD.HI.U32 R3, R11, R3, RZ ;  /* 0x000000030b037227 */ /* 0x004fe200078e00ff */
[----:B------:R-:W-:-:S04]  /*25f0*/  ISETP.NE.AND P0, PT, R2, 0x1, PT ;  /* 0x000000010200780c */ /* 0x000fc80003f05270 */
[----:B----4-:R-:W-:-:S04]  /*2600*/  SHF.R.U32.HI R6, RZ, R6, R3 ;  /* 0x00000006ff067219 */ /* 0x010fc80000011603 */
[----:B------:R-:W-:Y:S02]  /*2610*/  SEL R3, R11, R6, !P0 ;  /* 0x000000060b037207 */ /* 0x000fe40004000000 */
[----:B---3--:R-:W-:-:S04]  /*2620*/  ISETP.NE.AND P1, PT, R18, 0x1, PT ;  /* 0x000000011200780c */ /* 0x008fc80003f25270 */
[----:B------:R-:W-:-:S05]  /*2630*/  SEL R4, R13, R4, !P1 ;  /* 0x000000040d047207 */ /* 0x000fca0004800000 */
[----:B------:R-:W-:Y:S02]  /*2640*/  IMAD.IADD R5, R3, 0x1, -R4 ;  /* 0x0000000103057824 */ /* 0x000fe400078e0a04 */
[----:B------:R-:W-:Y:S02]  /*2650*/  IMAD.IADD R3, R4, 0x1, -R3 ;  /* 0x0000000104037824 */ /* 0x000fe400078e0a03 */
[----:B------:R-:W-:Y:S02]  /*2660*/  IMAD R13, R5, R18, R13 ;  /* 0x00000012050d7224 */ /* 0x000fe400078e020d */
[----:B------:R-:W-:-:S07]  /*2670*/  IMAD R11, R3, R2, R11 ;  /* 0x00000002030b7224 */ /* 0x000fce00078e020b */
.L_x_42:
[----:B------:R-:W-:Y:S01]  /*2680*/  VIADD R14, R14, 0x1 ;  /* 0x000000010e0e7836 */ /* 0x000fe20000000000 */
[----:B------:R-:W-:Y:S01]  /*2690*/  PLOP3.LUT P1, PT, PT, PT, PT, 0x80, 0x8 ;  /* 0x000000000008781c */ /* 0x000fe20003f2f070 */
[----:B------:R-:W-:Y:S02]  /*26a0*/  IMAD.IADD R63, R13, 0x1, R68 ;  /* 0x000000010d3f7824 */ /* 0x000fe400078e0244 */
[----:B------:R-:W-:Y:S01]  /*26b0*/  IMAD.IADD R69, R11, 0x1, R62 ;  /* 0x000000010b457824 */ /* 0x000fe200078e023e */
[----:B------:R-:W-:-:S04]  /*26c0*/  ISETP.NE.AND P0, PT, R14, 0x2, PT ;  /* 0x000000020e00780c */ /* 0x000fc80003f05270 */
[----:B------:R-:W-:Y:S02]  /*26d0*/  SEL R3, RZ, 0x1, P0 ;  /* 0x00000001ff037807 */ /* 0x000fe40000000000 */
[----:B------:R-:W-:Y:S02]  /*26e0*/  SEL R14, R14, RZ, P0 ;  /* 0x000000ff0e0e7207 */ /* 0x000fe40000000000 */
[----:B------:R-:W-:Y:S01]  /*26f0*/  LOP3.LUT R12, R12, R3, RZ, 0x3c, !PT ;  /* 0x000000030c0c7212 */ /* 0x000fe200078e3cff */
[----:B------:R-:W-:Y:S06]  /*2700*/  @P2 BRA `(.L_x_43) ;  /* 0xfffffff000582947 */ /* 0x000fec000383ffff */
[----:B------:R-:W-:Y:S01]  /*2710*/  UIADD3 UR4, UPT, UPT, UR4, 0x60, URZ ;  /* 0x0000006004047890 */ /* 0x000fe2000fffe0ff */
[----:B------:R-:W-:-:S03]  /*2720*/  SHF.L.U32 R3, R15, 0x1f, RZ ;  /* 0x0000001f0f037819 */ /* 0x000fc600000006ff */
[----:B------:R-:W-:-:S09]  /*2730*/  ULEA UR5, UR13, UR4, 0x3 ;  /* 0x000000040d057291 */ /* 0x000fd2000f8e18ff */
[----:B------:R-:W1:Y:S02]  /*2740*/  SYNCS.PHASECHK.TRANS64.TRYWAIT P0, [UR5], R3 ;  /* 0x00000003ff0075a7 */ /* 0x000e640008001105 */
[----:B-1----:R-:W-:Y:S05]  /*2750*/  @!P0 BRA `(.L_x_44) ;  /* 0x0000004400bc8947 */ /* 0x002fea0003800000 */
.L_x_134:
[----:B------:R-:W-:-:S04]  /*2760*/  UIADD3 UR6, UPT, UPT, UR13, 0x1, URZ ;  /* 0x000000010d067890 */ /* 0x000fc8000fffe0ff */
[----:B------:R-:W-:-:S04]  /*2770*/  UISETP.NE.AND UP0, UPT, UR6, 0xc, UPT ;  /* 0x0000000c0600788c */ /* 0x000fc8000bf05270 */
[----:B------:R-:W-:Y:S02]  /*2780*/  USEL UR7, URZ, 0x1, UP0 ;  /* 0x00000001ff077887 */ /* 0x000fe40008000000 */
[----:B------:R-:W-:-:S04]  /*2790*/  USEL UR6, UR6, URZ, UP0 ;  /* 0x000000ff06067287 */ /* 0x000fc80008000000 */
[----:B------:R-:W-:Y:S01]  /*27a0*/  ULEA UR5, UR6, UR4, 0x3 ;  /* 0x0000000406057291 */ /* 0x000fe2000f8e18ff */
[----:B------:R-:W-:-:S04]  /*27b0*/  LOP3.LUT R2, R15, UR7, RZ, 0x3c, !PT ;  /* 0x000000070f027c12 */ /* 0x000fc8000f8e3cff */
[----:B-1----:R-:W-:-:S04]  /*27c0*/  SHF.L.U32 R3, R2, 0x1f, RZ ;  /* 0x0000001f02037819 */ /* 0x002fc800000006ff */
[----:B------:R-:W1:Y:S02]  /*27d0*/  SYNCS.PHASECHK.TRANS64.TRYWAIT P0, [UR5], R3 ;  /* 0x00000003ff0075a7 */ /* 0x000e640008001105 */
[----:B-1----:R-:W-:Y:S05]  /*27e0*/  @!P0 BRA `(.L_x_45) ;  /* 0x0000004400b08947 */ /* 0x002fea0003800000 */
.L_x_136:
        /* <DEDUP_REMOVED lines=9> */
.L_x_138:
        /* <DEDUP_REMOVED lines=9> */
.L_x_140:
        /* <DEDUP_REMOVED lines=9> */
.L_x_142:
        /* <DEDUP_REMOVED lines=9> */
.L_x_144:
        /* <DEDUP_REMOVED lines=9> */
.L_x_146:
        /* <DEDUP_REMOVED lines=9> */
.L_x_148:
        /* <DEDUP_REMOVED lines=9> */
.L_x_150:
        /* <DEDUP_REMOVED lines=9> */
.L_x_152:
        /* <DEDUP_REMOVED lines=9> */
.L_x_154:
[----:B------:R-:W-:-:S04]  /*2d00*/  UIADD3 UR6, UPT, UPT, UR6, 0x1, URZ ;  /* 0x0000000106067890 */ /* 0x000fc8000fffe0ff */
[----:B------:R-:W-:-:S04]  /*2d10*/  UISETP.NE.AND UP0, UPT, UR6, 0xc, UPT ;  /* 0x0000000c0600788c */ /* 0x000fc8000bf05270 */
[----:B------:R-:W-:Y:S02]  /*2d20*/  USEL UR5, URZ, 0x1, UP0 ;  /* 0x00000001ff057887 */ /* 0x000fe40008000000 */
[----:B------:R-:W-:-:S04]  /*2d30*/  USEL UR6, UR6, URZ, UP0 ;  /* 0x000000ff06067287 */ /* 0x000fc80008000000 */
[----:B------:R-:W-:Y:S01]  /*2d40*/  ULEA UR6, UR6, UR4, 0x3 ;  /* 0x0000000406067291 */ /* 0x000fe2000f8e18ff */
[----:B-1----:R-:W-:-:S04]  /*2d50*/  LOP3.LUT R3, R2, UR5, RZ, 0x3c, !PT ;  /* 0x0000000502037c12 */ /* 0x002fc8000f8e3cff */
[----:B------:R-:W-:Y:S01]  /*2d60*/  SHF.L.U32 R3, R3, 0x1f, RZ ;  /* 0x0000001f03037819 */ /* 0x000fe200000006ff */
[----:B---3--:R-:W-:-:S07]  /*2d70*/  IMAD.U32 R0, RZ, RZ, UR6 ;  /* 0x00000006ff007e24 */ /* 0x008fce000f8e00ff */
.L_x_55:
[----:B-1----:R1:W2:Y:S02]  /*2d80*/  SYNCS.PHASECHK.TRANS64.TRYWAIT P0, [R0+URZ], R3 ;  /* 0x00000003000075a7 */ /* 0x0022a400080011ff */
[----:B--2---:R-:W-:Y:S05]  /*2d90*/  @!P0 NANOSLEEP.SYNCS 0x989680 ;  /* 0x009896800000895d */ /* 0x004fea0003900000 */
[----:B------:R-:W2:Y:S02]  /*2da0*/  @!P0 SYNCS.PHASECHK.TRANS64 P0, [R0+URZ], R3 ;  /* 0x00000003000085a7 */ /* 0x000ea400080010ff */
[----:B--2---:R-:W-:Y:S05]  /*2db0*/  @P0 EXIT ;  /* 0x000000000000094d */ /* 0x004fea0003800000 */
[----:B------:R-:W-:Y:S05]  /*2dc0*/  BRA `(.L_x_55) ;  /* 0xfffffffc00ec7947 */ /* 0x000fea000383ffff */
.L_x_23:
[----:B------:R-:W-:-:S04]  /*2dd0*/  UISETP.NE.AND UP1, UPT, UR37, URZ, UPT ;  /* 0x000000ff2500728c */ /* 0x000fc8000bf25270 */
[----:B------:R-:W-:-:S09]  /*2de0*/  UISETP.NE.OR UP1, UPT, UR10, 0x1, UP1 ;  /* 0x000000010a00788c */ /* 0x000fd20008f25670 */
[----:B------:R-:W-:Y:S05]  /*2df0*/  BRA.U UP1, `(.L_x_56) ;  /* 0x00000005014c7547 */ /* 0x000fea000b800000 */
[----:B------:R-:W-:Y:S01]  /*2e00*/  HFMA2 R11, -RZ, RZ, 0, 0 ;  /* 0x00000000ff0b7431 */ /* 0x000fe200000001ff */
[----:B------:R-:W-:Y:S01]  /*2e10*/  ISETP.GE.U32.AND P2, PT, R10, 0x2, PT ;  /* 0x000000020a00780c */ /* 0x000fe20003f46070 */
[----:B------:R-:W-:Y:S01]  /*2e20*/  IMAD.MOV.U32 R12, RZ, RZ, 0x1 ;  /* 0x00000001ff0c7424 */ /* 0x000fe200078e00ff */
[----:B------:R-:W-:Y:S01]  /*2e30*/  CS2R R8, SRZ ;  /* 0x0000000000087805 */ /* 0x000fe2000001ff00 */
[----:B------:R-:W-:Y:S01]  /*2e40*/  IMAD.MOV.U32 R3, RZ, RZ, RZ ;  /* 0x000000ffff037224 */ /* 0x000fe200078e00ff */
[----:B------:R-:W-:Y:S01]  /*2e50*/  UMOV UR4, 0x400 ;  /* 0x0000040000047882 */ /* 0x000fe20000000000 */
[----:B------:R-:W-:Y:S01]  /*2e60*/  UMOV UR6, URZ ;  /* 0x000000ff00067c82 */ /* 0x000fe20008000000 */
[----:B------:R-:W-:-:S12]  /*2e70*/  ULEA UR37, UR37, UR4, 0x18 ;  /* 0x0000000425257291 */ /* 0x000fd8000f8ec0ff */
.L_x_60:
[----:B------:R-:W-:Y:S02]  /*2e80*/  LEA R0, R3, UR37, 0x3 ;  /* 0x0000002503007c11 */ /* 0x000fe4000f8e18ff */
[----:B------:R-:W-:-:S03]  /*2e90*/  SHF.L.U32 R5, R8, 0x1f, RZ ;  /* 0x0000001f08057819 */ /* 0x000fc600000006ff */
[----:B------:R-:W-:Y:S01]  /*2ea0*/  VIADD R4, R0, 0x160 ;  /* 0x0000016000047836 */ /* 0x000fe20000000000 */
[----:B------:R-:W1:Y:S02]  /*2eb0*/  SYNCS.PHASECHK.TRANS64.TRYWAIT P0, [R0+URZ+0x150], R5 ;  /* 0x00015005000075a7 */ /* 0x000e6400080011ff */
[----:B-1----:R-:W-:Y:S05]  /*2ec0*/  @!P0 BRA `(.L_x_57) ;  /* 0x0000004000e88947 */ /* 0x002fea0003800000 */
.L_x_155:
[----:B------:R-:W-:Y:S01]  /*2ed0*/  ULEA UR5, UR6, UR37, 0x3 ;  /* 0x0000002506057291 */ /* 0x000fe2000f8e18ff */
[----:B------:R-:W-:Y:S01]  /*2ee0*/  PRMT R4, RZ, 0x654, R4 ;  /* 0x00000654ff047816 */ /* 0x000fe20000000004 */
[----:B-1----:R-:W-:Y:S01]  /*2ef0*/  @!P2 IMAD.MOV.U32 R5, RZ, RZ, 0x10 ;  /* 0x00000010ff05a424 */ /* 0x002fe200078e00ff */
[----:B------:R-:W-:Y:S01]  /*2f00*/  SHF.L.U32 R7, R12, 0x1f, RZ ;  /* 0x0000001f0c077819 */ /* 0x000fe200000006ff */
[----:B------:R-:W-:Y:S01]  /*2f10*/  UIADD3 UR4, UPT, UPT, UR5, 0xf0, URZ ;  /* 0x000000f005047890 */ /* 0x000fe2000fffe0ff */
[----:B------:R1:W-:Y:S05]  /*2f20*/  SYNCS.ARRIVE.TRANS64.RED.A1T0 RZ, [R4+URZ], RZ ;  /* 0x000000ff04ff79a7 */ /* 0x0003ea00081004ff */
[----:B------:R-:W-:Y:S01]  /*2f30*/  IMAD.U32 R13, RZ, RZ, UR4 ;  /* 0x00000004ff0d7e24 */ /* 0x000fe2000f8e00ff */
[----:B------:R-:W2:Y:S04]  /*2f40*/  SYNCS.PHASECHK.TRANS64.TRYWAIT P0, [UR5+0x100], R7 ;  /* 0x00010007ff0075a7 */ /* 0x000ea80008001105 */
[----:B------:R-:W-:Y:S01]  /*2f50*/  PRMT R13, R10, 0x654, R13 ;  /* 0x000006540a0d7816 */ /* 0x000fe2000000000d */
[----:B-12---:R-:W-:Y:S06]  /*2f60*/  @!P0 BRA `(.L_x_58) ;  /* 0x0000004000d48947 */ /* 0x006fec0003800000 */
.L_x_157:
[----:B------:R-:W-:Y:S01]  /*2f70*/  ULEA UR4, UR6, UR37, 0x4 ;  /* 0x0000002506047291 */ /* 0x000fe2000f8e20ff */
[----:B------:R-:W-:Y:S01]  /*2f80*/  SEL R2, R13, R2, !P2 ;  /* 0x000000020d027207 */ /* 0x000fe20005000000 */
[----:B------:R-:W-:Y:S01]  /*2f90*/  UIADD3 UR5, UPT, UPT, UR5, 0xf0, URZ ;  /* 0x000000f005057890 */ /* 0x000fe2000fffe0ff */
[----:B-1----:R-:W-:Y:S01]  /*2fa0*/  LEA R0, R11, UR37, 0x3 ;  /* 0x000000250b007c11 */ /* 0x002fe2000f8e18ff */
[----:B------:R-:W-:Y:S01]  /*2fb0*/  UIADD3 UR4, UPT, UPT, UR4, 0x180, URZ ;  /* 0x0000018004047890 */ /* 0x000fe2000fffe0ff */
[----:B------:R1:W-:Y:S01]  /*2fc0*/  @!P2 SYNCS.ARRIVE.TRANS64.RED RZ, [R2+URZ], R5 ;  /* 0x0000000502ffa9a7 */ /* 0x0003e200080004ff */
[----:B------:R-:W-:Y:S01]  /*2fd0*/  UIADD3 UR6, UPT, UPT, UR6, 0x1, URZ ;  /* 0x0000000106067890 */ /* 0x000fe2000fffe0ff */
[----:B------:R-:W-:-:S03]  /*2fe0*/  VIADD R3, R3, 0x1 ;  /* 0x0000000103037836 */ /* 0x000fc60000000000 */
[----:B------:R-:W-:Y:S02]  /*2ff0*/  UISETP.NE.AND UP0, UPT, UR6, 0x2, UPT ;  /* 0x000000020600788c */ /* 0x000fe4000bf05270 */
[----:B------:R-:W-:Y:S01]  /*3000*/  ISETP.NE.AND P0, PT, R3, 0x2, PT ;  /* 0x000000020300780c */ /* 0x000fe20003f05270 */
[----:B------:R-:W-:Y:S06]  /*3010*/  UGETNEXTWORKID.BROADCAST [UR4], [UR5] ;  /* 0x00000000040073ca */ /* 0x000fec0008000100 */
[----:B------:R-:W-:Y:S02]  /*3020*/  USEL UR4, URZ, 0x1, UP0 ;  /* 0x00000001ff047887 */ /* 0x000fe40008000000 */
[----:B------:R-:W-:-:S04]  /*3030*/  USEL UR6, UR6, URZ, UP0 ;  /* 0x000000ff06067287 */ /* 0x000fc80008000000 */
[----:B------:R-:W-:Y:S02]  /*3040*/  LOP3.LUT R12, R12, UR4, RZ, 0x3c, !PT ;  /* 0x000000040c0c7c12 */ /* 0x000fe4000f8e3cff */
[----:B-1----:R-:W-:-:S04]  /*3050*/  SHF.L.U32 R5, R9, 0x1f, RZ ;  /* 0x0000001f09057819 */ /* 0x002fc800000006ff */
[----:B------:R-:W1:Y:S02]  /*3060*/  SYNCS.PHASECHK.TRANS64.TRYWAIT P1, [R0+URZ+0xf0], R5 ;  /* 0x0000f005000075a7 */ /* 0x000e6400080211ff */
[----:B-1----:R-:W-:Y:S05]  /*3070*/  @!P1 BRA `(.L_x_59) ;  /* 0x0000004000a89947 */ /* 0x002fea0003800000 */
.L_x_158:
[----:B------:R-:W-:Y:S01]  /*3080*/  LEA R4, R11, UR37, 0x4 ;  /* 0x000000250b047c11 */ /* 0x000fe2000f8e20ff */
[----:B-1----:R-:W-:Y:S01]  /*3090*/  VIADD R0, R0, 0x100 ;  /* 0x0000010000007836 */ /* 0x002fe20000000000 */
[----:B------:R-:W-:Y:S01]  /*30a0*/  SEL R3, R3, RZ, P0 ;  /* 0x000000ff03037207 */ /* 0x000fe20000000000 */
[----:B------:R-:W-:-:S03]  /*30b0*/  VIADD R11, R11, 0x1 ;  /* 0x000000010b0b7836 */ /* 0x000fc60000000000 */
[----:B------:R-:W1:Y:S01]  /*30c0*/  LDS.128 R4, [R4+0x180] ;  /* 0x0001800004047984 */ /* 0x000e620000000c00 */
[----:B------:R-:W-:Y:S02]  /*30d0*/  PRMT R0, RZ, 0x654, R0 ;  /* 0x00000654ff007816 */ /* 0x000fe40000000000 */
[C---:B------:R-:W-:Y:S01]  /*30e0*/  ISETP.NE.AND P1, PT, R11.reuse, 0x2, PT ;  /* 0x000000020b00780c */ /* 0x040fe20003f25270 */
[----:B------:R-:W-:Y:S01]  /*30f0*/  @!PT LDS RZ, [RZ] ;  /* 0x00000000fffff984 */ /* 0x000fe20000000800 */
[----:B------:R-:W-:Y:S01]  /*3100*/  @!PT LDS RZ, [RZ] ;  /* 0x00000000fffff984 */ /* 0x000fe20000000800 */
[----:B------:R-:W-:Y:S01]  /*3110*/  @!PT LDS RZ, [RZ] ;  /* 0x00000000fffff984 */ /* 0x000fe20000000800 */
[----:B------:R-:W-:Y:S01]  /*3120*/  @!PT LDS RZ, [RZ] ;  /* 0x00000000fffff984 */ /* 0x000fe20000000800 */
[----:B------:R2:W-:Y:S06]  /*3130*/  MEMBAR.ALL.CTA ;  /* 0x0000000000007992 */ /* 0x0005ec0000008000 */
[----:B--2---:R-:W2:Y:S01]  /*3140*/  FENCE.VIEW.ASYNC.S ;  /* 0x00000000000073c6 */ /* 0x004ea20000000000 */
[----:B------:R-:W-:Y:S01]  /*3150*/  SEL R11, R11, RZ, P1 ;  /* 0x000000ff0b0b7207 */ /* 0x000fe20000800000 */
[----:B--2---:R2:W-:Y:S01]  /*3160*/  SYNCS.ARRIVE.TRANS64.RED.A1T0 RZ, [R0+URZ], RZ ;  /* 0x000000ff00ff79a7 */ /* 0x0045e200081004ff */
[----:B-1----:R-:W-:-:S02]  /*3170*/  LOP3.LUT P3, RZ, R6, 0x1, RZ, 0xc0, !PT ;  /* 0x0000000106ff7812 */ /* 0x002fc4000786c0ff */
[----:B------:R-:W-:-:S04]  /*3180*/  SEL R5, RZ, 0x1, P0 ;  /* 0x00000001ff057807 */ /* 0x000fc80000000000 */
[----:B------:R-:W-:Y:S02]  /*3190*/  LOP3.LUT R8, R8, R5, RZ, 0x3c, !PT ;  /* 0x0000000508087212 */ /* 0x000fe400078e3cff */
[----:B--2---:R-:W-:-:S04]  /*31a0*/  SEL R0, RZ, 0x1, P1 ;  /* 0x00000001ff007807 */ /* 0x004fc80000800000 */
[----:B------:R-:W-:Y:S01]  /*31b0*/  LOP3.LUT R9, R9, R0, RZ, 0x3c, !PT ;  /* 0x0000000009097212 */ /* 0x000fe200078e3cff */
[----:B------:R-:W-:Y:S06]  /*31c0*/  @P3 BRA `(.L_x_60) ;  /* 0xfffffffc002c3947 */ /* 0x000fec000383ffff */
[----:B------:R-:W-:Y:S01]  /*31d0*/  ULEA UR5, UR6, UR37, 0x3 ;  /* 0x0000002506057291 */ /* 0x000fe2000f8e18ff */
[----:B------:R-:W-:-:S08]  /*31e0*/  SHF.L.U32 R3, R12, 0x1f, RZ ;  /* 0x0000001f0c037819 */ /* 0x000fd000000006ff */
[----:B------:R-:W1:Y:S02]  /*31f0*/  SYNCS.PHASECHK.TRANS64 P0, [UR5+0x100], R3 ;  /* 0x00010003ff0075a7 */ /* 0x000e640008001005 */
[----:B-1----:R-:W-:Y:S05]  /*3200*/  @P0 BRA `(.L_x_61) ;  /* 0x0000000000080947 */ /* 0x002fea0003800000 */
[----:B------:R-:W1:Y:S02]  /*3210*/  SYNCS.PHASECHK.TRANS64.TRYWAIT P0, [UR5+0x100], R3 ;  /* 0x00010003ff0075a7 */ /* 0x000e640008001105 */
[----:B-1----:R-:W-:Y:S05]  /*3220*/  @!P0 BRA `(.L_x_62) ;  /* 0x0000004000508947 */ /* 0x002fea0003800000 */
.L_x_61:
[----:B------:R-:W-:-:S04]  /*3230*/  UIADD3 UR4, UPT, UPT, UR6, 0x1, URZ ;  /* 0x0000000106047890 */ /* 0x000fc8000fffe0ff */
[----:B------:R-:W-:-:S04]  /*3240*/  UISETP.NE.AND UP0, UPT, UR4, 0x2, UPT ;  /* 0x000000020400788c */ /* 0x000fc8000bf05270 */
[----:B------:R-:W-:Y:S02]  /*3250*/  USEL UR7, URZ, 0x1, UP0 ;  /* 0x00000001ff077887 */ /* 0x000fe40008000000 */
[----:B------:R-:W-:-:S04]  /*3260*/  USEL UR4, UR4, URZ, UP0 ;  /* 0x000000ff04047287 */ /* 0x000fc80008000000 */
[----:B------:R-:W-:Y:S01]  /*3270*/  ULEA UR4, UR4, UR37, 0x3 ;  /* 0x0000002504047291 */ /* 0x000fe2000f8e18ff */
[----:B-1----:R-:W-:-:S04]  /*3280*/  LOP3.LUT R3, R12, UR7, RZ, 0x3c, !PT ;  /* 0x000000070c037c12 */ /* 0x002fc8000f8e3cff */
[----:B------:R-:W-:-:S04]  /*3290*/  SHF.L.U32 R0, R3, 0x1f, RZ ;  /* 0x0000001f03007819 */ /* 0x000fc800000006ff */
[----:B------:R-:W1:Y:S02]  /*32a0*/  SYNCS.PHASECHK.TRANS64 P0, [UR4+0x100], R0 ;  /* 0x00010000ff0075a7 */ /* 0x000e640008001004 */
[----:B-1----:R-:W-:Y:S05]  /*32b0*/  @P0 EXIT ;  /* 0x000000000000094d */ /* 0x002fea0003800000 */
[----:B------:R-:W-:Y:S02]  /*32c0*/  SHF.L.U32 R3, R3, 0x1f, RZ ;  /* 0x0000001f03037819 */ /* 0x000fe400000006ff */
[----:B------:R-:W-:-:S07]  /*32d0*/  MOV R0, UR4 ;  /* 0x0000000400007c02 */ /* 0x000fce0008000f00 */
.L_x_63:
[----:B-1----:R1:W2:Y:S02]  /*32e0*/  SYNCS.PHASECHK.TRANS64.TRYWAIT P0, [R0+URZ+0x100], R3 ;  /* 0x00010003000075a7 */ /* 0x0022a400080011ff */
[----:B--2---:R-:W-:Y:S05]  /*32f0*/  @!P0 NANOSLEEP.SYNCS 0x989680 ;  /* 0x009896800000895d */ /* 0x004fea0003900000 */
[----:B------:R-:W2:Y:S02]  /*3300*/  @!P0 SYNCS.PHASECHK.TRANS64 P0, [R0+URZ+0x100], R3 ;  /* 0x00010003000085a7 */ /* 0x000ea400080010ff */
[----:B--2---:R-:W-:Y:S05]  /*3310*/  @P0 EXIT ;  /* 0x000000000000094d */ /* 0x004fea0003800000 */
[----:B------:R-:W-:Y:S05]  /*3320*/  BRA `(.L_x_63) ;  /* 0xfffffffc00ec7947 */ /* 0x000fea000383ffff */
.L_x_56:
[----:B------:R-:W-:Y:S05]  /*3330*/  BRA.U UP4, `(.L_x_64) ;  /* 0x0000001104d87547 */ /* 0x000fea000b800000 */
[----:B------:R-:W-:Y:S01]  /*3340*/  UMOV UR6, 0x40 ;  /* 0x0000004000067882 */ /* 0x000fe20000000000 */
[----:B------:R-:W-:Y:S01]  /*3350*/  NOP ;  /* 0x0000000000007918 */ /* 0x000fe20000000000 */
[----:B------:R-:W-:Y:S01]  /*3360*/  ULEA UR6, UR37, UR6, 0x18 ;  /* 0x0000000625067291 */ /* 0x000fe2000f8ec0ff */
[----:B------:R-:W-:Y:S02]  /*3370*/  UMOV UR7, 0x400 ;  /* 0x0000040000077882 */ /* 0x000fe40000000000 */
[----:B------:R-:W-:-:S06]  /*3380*/  ULEA UR37, UR37, UR7, 0x18 ;  /* 0x0000000725257291 */ /* 0x000fcc000f8ec0ff */
[----:B------:R-:W1:Y:S02]  /*3390*/  LDS.U8 R2, [UR6+0x1c] ;  /* 0x00001c06ff027984 */ /* 0x000e640008000000 */
[----:B-1----:R-:W-:-:S13]  /*33a0*/  ISETP.NE.AND P0, PT, R2, RZ, PT ;  /* 0x000000ff0200720c */ /* 0x002fda0003f05270 */
[----:B------:R-:W-:Y:S05]  /*33b0*/  @P0 BRA `(.L_x_65) ;  /* 0x0000000400080947 */ /* 0x000fea0003800000 */
[----:B------:R-:W-:Y:S02]  /*33c0*/  UISETP.NE.U32.AND UP0, UPT, UR5, 0x1, UPT ;  /* 0x000000010500788c */ /* 0x000fe4000bf05070 */
[----:B------:R-:W-:-:S07]  /*33d0*/  UIADD3 UR8, UPT, UPT, UR6, 0x8, URZ ;  /* 0x0000000806087890 */ /* 0x000fce000fffe0ff */
[----:B------:R-:W-:Y:S05]  /*33e0*/  BRA.U !UP0, `(.L_x_66) ;  /* 0x00000001089c7547 */ /* 0x000fea000b800000 */
[----:B------:R-:W-:Y:S01]  /*33f0*/  ELECT P0, URZ, PT ;  /* 0x0000000000ff782f */ /* 0x000fe20003800000 */
[----:B------:R-:W-:-:S12]  /*3400*/  BSSY B0, `(.L_x_66) ;  /* 0x0000025000007945 */ /* 0x000fd80003800000 */
[----:B------:R-:W-:Y:S05]  /*3410*/  @!P0 BRA `(.L_x_67) ;  /* 0x00000000008c8947 */ /* 0x000fea0003800000 */
[----:B------:R-:W-:-:S05]  /*3420*/  UMOV UR7, 0x10 ;  /* 0x0000001000077882 */ /* 0x000fca0000000000 */
[----:B------:R-:W-:Y:S04]  /*3430*/  DEPBAR.LE SB1, 0x36 ;  /* 0x00009d800000791a */ /* 0x000fe80000000000 */
[----:B------:R-:W1:Y:S02]  /*3440*/  UTCATOMSWS.2CTA.FIND_AND_SET.ALIGN UP1, UR7, UR7 ;  /* 0x00000007000775e3 */ /* 0x000e640008220800 */
[----:B-1----:R-:W-:Y:S01]  /*3450*/  MOV R11, UR7 ;  /* 0x00000007000b7c02 */ /* 0x002fe20008000f00 */
[----:B------:R-:W-:Y:S06]  /*3460*/  BRA.U UP1, `(.L_x_68) ;  /* 0x0000000101187547 */ /* 0x000fec000b800000 */
.L_x_69:
[----:B------:R-:W-:Y:S05]  /*3470*/  NANOSLEEP 0x64 ;  /* 0x000000640000795d */ /* 0x000fea0003800000 */
[----:B------:R-:W-:-:S05]  /*3480*/  UMOV UR7, 0x10 ;  /* 0x0000001000077882 */ /* 0x000fca0000000000 */
[----:B------:R-:W-:Y:S04]  /*3490*/  DEPBAR.LE SB1, 0x36 ;  /* 0x00009d800000791a */ /* 0x000fe80000000000 */
[----:B------:R-:W1:Y:S02]  /*34a0*/  UTCATOMSWS.2CTA.FIND_AND_SET.ALIGN UP1, UR7, UR7 ;  /* 0x00000007000775e3 */ /* 0x000e640008220800 */
[----:B-1----:R-:W-:Y:S01]  /*34b0*/  MOV R11, UR7 ;  /* 0x00000007000b7c02 */ /* 0x002fe20008000f00 */
[----:B------:R-:W-:Y:S05]  /*34c0*/  BRA.U !UP1, `(.L_x_69) ;  /* 0xfffffffd09e87547 */ /* 0x000fea000b83ffff */
.L_x_68:
[----:B------:R-:W1:Y:S01]  /*34d0*/  LDS R5, [UR6+0x10] ;  /* 0x00001006ff057984 */ /* 0x000e620008000800 */
[----:B------:R-:W-:Y:S01]  /*34e0*/  IMAD.U32 R3, RZ, RZ, UR37 ;  /* 0x00000025ff037e24 */ /* 0x000fe2000f8e00ff */
[----:B------:R-:W-:-:S03]  /*34f0*/  MOV R2, UR4 ;  /* 0x0000000400027c02 */ /* 0x000fc60008000f00 */
[----:B------:R-:W-:Y:S01]  /*3500*/  VIADD R3, R3, 0x1a0 ;  /* 0x000001a003037836 */ /* 0x000fe20000000000 */
[----:B-1----:R-:W-:-:S04]  /*3510*/  SHF.L.U32 R5, R5, 0x1f, RZ ;  /* 0x0000001f05057819 */ /* 0x002fc800000006ff */
[----:B------:R-:W1:Y:S02]  /*3520*/  SYNCS.PHASECHK.TRANS64.TRYWAIT P0, [UR6+0x8], R5 ;  /* 0x00000805ff0075a7 */ /* 0x000e640008001106 */
[----:B-1----:R-:W-:Y:S05]  /*3530*/  @P0 BRA `(.L_x_70) ;  /* 0x0000000000080947 */ /* 0x002fea0003800000 */
[----:B------:R-:W1:Y:S02]  /*3540*/  SYNCS.PHASECHK.TRANS64.TRYWAIT P0, [UR6+0x8], R5 ;  /* 0x00000805ff0075a7 */ /* 0x000e640008001106 */
[----:B-1----:R-:W-:Y:S05]  /*3550*/  @!P0 BRA `(.L_x_71) ;  /* 0x0000003c009c8947 */ /* 0x002fea0003800000 */
.L_x_70:
[----:B-1----:R-:W-:Y:S01]  /*3560*/  HFMA2 R4, -RZ, RZ, 0, 5.9604644775390625e-08 ;  /* 0x00000001ff047431 */ /* 0x002fe200000001ff */
[----:B------:R-:W-:Y:S01]  /*3570*/  UPRMT UR7, UR4, 0x654, UR8 ;  /* 0x0000065404077896 */ /* 0x000fe20008000008 */
[----:B------:R-:W-:Y:S01]  /*3580*/  IMAD.MOV.U32 R6, RZ, RZ, 0xffff ;  /* 0x0000ffffff067424 */ /* 0x000fe200078e00ff */
[----:B------:R-:W-:Y:S01]  /*3590*/  PRMT R2, R2, 0x654, R3 ;  /* 0x0000065402027816 */ /* 0x000fe20000000003 */
[----:B------:R-:W-:Y:S02]  /*35a0*/  IMAD.MOV.U32 R5, RZ, RZ, 0x4 ;  /* 0x00000004ff057424 */ /* 0x000fe400078e00ff */
[----:B------:R-:W-:Y:S01]  /*35b0*/  IMAD.SHL.U32 R9, R11, 0x20, RZ ;  /* 0x000000200b097824 */ /* 0x000fe200078e00ff */
[----:B------:R-:W-:Y:S02]  /*35c0*/  MOV R3, UR7 ;  /* 0x0000000700037c02 */ /* 0x000fe40008000f00 */
[-C--:B------:R-:W-:Y:S01]  /*35d0*/  SHF.L.U32 R7, R6, R11.reuse, RZ ;  /* 0x0000000b06077219 */ /* 0x080fe200000006ff */
[----:B------:R1:W-:Y:S01]  /*35e0*/  SYNCS.ARRIVE.TRANS64.RED RZ, [UR7], R5 ;  /* 0x00000005ffff79a7 */ /* 0x0003e20008000407 */
[----:B------:R-:W-:Y:S01]  /*35f0*/  SHF.L.U32 R6, R4, R11, RZ ;  /* 0x0000000b04067219 */ /* 0x000fe200000006ff */
[----:B------:R1:W-:Y:S04]  /*3600*/  STS [UR37+0x1a0], R9 ;  /* 0x0001a009ff007988 */ /* 0x0003e80008000825 */
[----:B------:R1:W-:Y:S04]  /*3610*/  STAS [R2.64], R11 ;  /* 0x0000000b02007dbd */ /* 0x0003e8000c0008ff */
[----:B------:R1:W-:Y:S04]  /*3620*/  ATOMS.OR RZ, [UR6+0x14], R7 ;  /* 0x00001407ffff798c */ /* 0x0003e8000b000006 */
[----:B------:R1:W-:Y:S04]  /*3630*/  ATOMS.OR RZ, [UR6+0x18], R6 ;  /* 0x00001806ffff798c */ /* 0x0003e8000b000006 */
[----:B------:R1:W-:Y:S02]  /*3640*/  ATOMS.XOR RZ, [UR6+0x10], R4 ;  /* 0x00001004ffff798c */ /* 0x0003e4000b800006 */
.L_x_67:
[----:B------:R-:W-:Y:S05]  /*3650*/  BSYNC B0 ;  /* 0x0000000000007941 */ /* 0x000fea0003800000 */
.L_x_66:
[----:B------:R-:W-:Y:S05]  /*3660*/  BRA.U UP0, `(.L_x_72) ;  /* 0x00000001006c7547 */ /* 0x000fea000b800000 */
[----:B------:R-:W-:-:S03]  /*3670*/  UMOV UR7, 0xffffffff ;  /* 0xffffffff00077882 */ /* 0x000fc60000000000 */
[----:B------:R-:W-:Y:S05]  /*3680*/  BRA.DIV UR7, `(.L_x_73) ;  /* 0x0000003e07687947 */ /* 0x000fea000b800000 */
[----:B------:R-:W-:-:S13]  /*3690*/  ELECT P6, URZ, PT ;  /* 0x0000000000ff782f */ /* 0x000fda00038c0000 */
.L_x_162:
[----:B------:R-:W-:Y:S05]  /*36a0*/  @!P6 BRA `(.L_x_72) ;  /* 0x00000000005ce947 */ /* 0x000fea0003800000 */
[----:B-1----:R-:W1:Y:S02]  /*36b0*/  LDS R3, [UR6+0x10] ;  /* 0x00001006ff037984 */ /* 0x002e640008000800 */
[----:B-1----:R-:W-:-:S04]  /*36c0*/  SHF.L.U32 R3, R3, 0x1f, RZ ;  /* 0x0000001f03037819 */ /* 0x002fc800000006ff */
[----:B------:R-:W1:Y:S02]  /*36d0*/  SYNCS.PHASECHK.TRANS64.TRYWAIT P0, [UR6+0x8], R3 ;  /* 0x00000803ff0075a7 */ /* 0x000e640008001106 */
[----:B-1----:R-:W-:Y:S05]  /*36e0*/  @P0 BRA `(.L_x_74) ;  /* 0x0000000000080947 */ /* 0x002fea0003800000 */
[----:B------:R-:W1:Y:S02]  /*36f0*/  SYNCS.PHASECHK.TRANS64.TRYWAIT P0, [UR6+0x8], R3 ;  /* 0x00000803ff0075a7 */ /* 0x000e640008001106 */
[----:B-1----:R-:W-:Y:S05]  /*3700*/  @!P0 BRA `(.L_x_75) ;  /* 0x0000003c00688947 */ /* 0x002fea0003800000 */
.L_x_74:
[----:B------:R-:W2:Y:S01]  /*3710*/  LDS R5, [UR37+0x1a0] ;  /* 0x0001a025ff057984 */ /* 0x000ea20008000800 */
[----:B-1----:R-:W-:Y:S02]  /*3720*/  HFMA2 R2, -RZ, RZ, 0, 5.9604644775390625e-08 ;  /* 0x00000001ff027431 */ /* 0x002fe400000001ff */
[----:B------:R-:W-:Y:S01]  /*3730*/  IMAD.MOV.U32 R3, RZ, RZ, 0xffff ;  /* 0x0000ffffff037424 */ /* 0x000fe200078e00ff */
[----:B------:R-:W-:Y:S01]  /*3740*/  UPRMT UR7, UR4, 0x654, UR8 ;  /* 0x0000065404077896 */ /* 0x000fe20008000008 */
[----:B--2---:R-:W-:-:S03]  /*3750*/  IMAD.SHL.U32 R4, R5, 0x20, RZ ;  /* 0x0000002005047824 */ /* 0x004fc600078e00ff */
[-C--:B------:R-:W-:Y:S02]  /*3760*/  SHF.L.U32 R3, R3, R5.reuse, RZ ;  /* 0x0000000503037219 */ /* 0x080fe400000006ff */
[----:B------:R-:W-:Y:S01]  /*3770*/  SHF.L.U32 R5, R2, R5, RZ ;  /* 0x0000000502057219 */ /* 0x000fe200000006ff */
[----:B------:R2:W-:Y:S04]  /*3780*/  STS [UR37+0x1a0], R4 ;  /* 0x0001a004ff007988 */ /* 0x0005e80008000825 */
[----:B------:R2:W-:Y:S04]  /*3790*/  ATOMS.OR RZ, [UR6+0x14], R3 ;  /* 0x00001403ffff798c */ /* 0x0005e8000b000006 */
[----:B------:R2:W-:Y:S01]  /*37a0*/  ATOMS.OR RZ, [UR6+0x18], R5 ;  /* 0x00001805ffff798c */ /* 0x0005e2000b000006 */
[----:B------:R-:W-:Y:S03]  /*37b0*/  SYNCS.ARRIVE.TRANS64.RED.A1T0 RZ, [UR7], RZ ;  /* 0x000000ffffff79a7 */ /* 0x000fe60008100407 */
[----:B------:R2:W-:Y:S01]  /*37c0*/  ATOMS.XOR RZ, [UR6+0x10], R2 ;  /* 0x00001002ffff798c */ /* 0x0005e2000b800006 */
[----:B------:R-:W-:Y:S05]  /*37d0*/  BRA `(.L_x_72) ;  /* 0x0000000000107947 */ /* 0x000fea0003800000 */
.L_x_65:
[----:B------:R-:W-:-:S05]  /*37e0*/  MOV R2, 0xffffffff ;  /* 0xffffffff00027802 */ /* 0x000fca0000000f00 */
[----:B------:R1:W-:Y:S02]  /*37f0*/  STS [UR37+0x1a0], R2 ;  /* 0x0001a002ff007988 */ /* 0x0003e40008000825 */
[----:B-1----:R-:W-:Y:S02]  /*3800*/  MOV R2, 0x3820 ;  /* 0x0000382000027802 */ /* 0x002fe40000000f00 */
[----:B-----5:R-:W-:Y:S05]  /*3810*/  CALL.REL.NOINC `($__internal_1_$__cuda_sm10x_tcgen05_guardrail_trap_phase_invalid_during_alloc) ;  /* 0x0000004000847944 */ /* 0x020fea0003c00000 */
.L_x_72:
[----:B------:R-:W-:Y:S05]  /*3820*/  WARPSYNC.ALL ;  /* 0x0000000000007948 */ /* 0x000fea0003800000 */
[----:B------:R-:W3:Y:S01]  /*3830*/  S2UR UR7, SR_CgaCtaId ;  /* 0x00000000000779c3 */ /* 0x000ee20000008800 */
[----:B------:R-:W-:Y:S01]  /*3840*/  UMOV UR6, 0x400 ;  /* 0x0000040000067882 */ /* 0x000fe20000000000 */
[----:B------:R-:W-:-:S06]  /*3850*/  NOP ;  /* 0x0000000000007918 */ /* 0x000fcc0000000000 */
[----:B------:R-:W-:Y:S06]  /*3860*/  BAR.ARV 0x6, 0xa0 ;  /* 0x0182800000007b1d */ /* 0x000fec0000002000 */
[----:B------:R-:W4:Y:S01]  /*3870*/  LDCU UR8, c[0x0][0x38c] ;  /* 0x00007180ff0877ac */ /* 0x000f220008000800 */
[----:B------:R-:W-:Y:S01]  /*3880*/  LOP3.LUT R0, R0, 0xffff, RZ, 0xc0, !PT ;  /* 0x0000ffff00007812 */ /* 0x000fe200078ec0ff */
[----:B-1----:R-:W-:Y:S01]  /*3890*/  IMAD.MOV.U32 R9, RZ, RZ, 0x1 ;  /* 0x00000001ff097424 */ /* 0x002fe200078e00ff */
[----:B------:R-:W-:Y:S01]  /*38a0*/  LOP3.LUT R8, R8, 0xffff, RZ, 0xc0, !PT ;  /* 0x0000ffff08087812 */ /* 0x000fe200078ec0ff */
[----:B------:R-:W-:Y:S01]  /*38b0*/  UMOV UR19, URZ ;  /* 0x000000ff00137c82 */ /* 0x000fe20008000000 */
[----:B------:R-:W-:Y:S01]  /*38c0*/  R2UR UR11, R0 ;  /* 0x00000000000b72ca */ /* 0x000fe200000e0000 */
[----:B------:R-:W-:Y:S01]  /*38d0*/  UMOV UR18, URZ ;  /* 0x000000ff00127c82 */ /* 0x000fe20008000000 */
[----:B------:R-:W-:Y:S01]  /*38e0*/  R2UR UR12, R8 ;  /* 0x00000000080c72ca */ /* 0x000fe200000e0000 */
[----:B------:R-:W-:Y:S01]  /*38f0*/  IMAD.MOV.U32 R8, RZ, RZ, RZ ;  /* 0x000000ffff087224 */ /* 0x000fe200078e00ff */
[----:B------:R-:W-:Y:S01]  /*3900*/  UMOV UR17, URZ ;  /* 0x000000ff00117c82 */ /* 0x000fe20008000000 */
[----:B---3--:R-:W-:-:S02]  /*3910*/  ULEA UR7, UR7, UR6, 0x18 ;  /* 0x0000000607077291 */ /* 0x008fc4000f8ec0ff */
[----:B------:R-:W-:Y:S02]  /*3920*/  UISETP.NE.AND UP2, UPT, UR5, URZ, UPT ;  /* 0x000000ff0500728c */ /* 0x000fe4000bf45270 */
[----:B------:R-:W-:Y:S02]  /*3930*/  UIADD3 UR13, UPT, UPT, UR7, 0x2300, URZ ;  /* 0x00002300070d7890 */ /* 0x000fe4000fffe0ff */
[----:B------:R-:W-:Y:S02]  /*3940*/  UIADD3 UR14, UPT, UPT, UR7, 0x32300, URZ ;  /* 0x00032300070e7890 */ /* 0x000fe4000fffe0ff */
[----:B----4-:R-:W-:Y:S01]  /*3950*/  UIADD3 UR8, UPT, UPT, UR8, 0x3f, URZ ;  /* 0x0000003f08087890 */ /* 0x010fe2000fffe0ff */
[----:B--2---:R-:W1:Y:S01]  /*3960*/  LDS R2, [UR7+0x1a0] ;  /* 0x0001a007ff027984 */ /* 0x004e620008000800 */
[----:B------:R-:W-:Y:S02]  /*3970*/  USHF.R.U32.HI UR13, URZ, 0x4, UR13 ;  /* 0x00000004ff0d7899 */ /* 0x000fe4000801160d */
[----:B------:R-:W-:-:S02]  /*3980*/  USHF.R.S32.HI UR6, URZ, 0x1f, UR8 ;  /* 0x0000001fff067899 */ /* 0x000fc40008011408 */
[----:B------:R-:W-:Y:S02]  /*3990*/  USHF.R.U32.HI UR14, URZ, 0x4, UR14 ;  /* 0x00000004ff0e7899 */ /* 0x000fe4000801160e */
[----:B------:R-:W-:Y:S02]  /*39a0*/  ULEA.HI UR6, UR6, UR8, URZ, 0x6 ;  /* 0x0000000806067291 */ /* 0x000fe4000f8f30ff */
[----:B------:R-:W-:Y:S02]  /*39b0*/  ULOP3.LUT UR13, UR13, 0x3fff, URZ, 0xc0, !UPT ;  /* 0x00003fff0d0d7892 */ /* 0x000fe4000f8ec0ff */
[----:B------:R-:W-:Y:S02]  /*39c0*/  USHF.R.S32.HI UR6, URZ, 0x6, UR6 ;  /* 0x00000006ff067899 */ /* 0x000fe40008011406 */
[----:B------:R-:W-:Y:S02]  /*39d0*/  ULOP3.LUT UR14, UR14, 0x3fff, URZ, 0xc0, !UPT ;  /* 0x00003fff0e0e7892 */ /* 0x000fe4000f8ec0ff */
[----:B------:R-:W-:Y:S01]  /*39e0*/  UISETP.LT.AND UP0, UPT, UR6, 0x1, UPT ;  /* 0x000000010600788c */ /* 0x000fe2000bf01270 */
[----:B------:R-:W-:Y:S01]  /*39f0*/  UMOV UR28, 0x0 ;  /* 0x00000000001c7882 */ /* 0x000fe20000000000 */
[----:B------:R-:W-:Y:S01]  /*3a00*/  UMOV UR29, 0x10040010 ;  /* 0x10040010001d7882 */ /* 0x000fe20000000000 */
[----:B------:R-:W-:-:S02]  /*3a10*/  ULOP3.LUT UR13, UR13, 0x10000, URZ, 0xfc, !UPT ;  /* 0x000100000d0d7892 */ /* 0x000fc4000f8efcff */
[----:B------:R-:W-:Y:S02]  /*3a20*/  ULOP3.LUT UR14, UR14, 0x10000, URZ, 0xfc, !UPT ;  /* 0x000100000e0e7892 */ /* 0x000fe4000f8efcff */
[----:B------:R-:W-:Y:S01]  /*3a30*/  USEL UR20, UR6, 0x1, !UP0 ;  /* 0x0000000106147887 */ /* 0x000fe2000c000000 */
[----:B------:R-:W-:Y:S01]  /*3a40*/  UMOV UR26, 0x0 ;  /* 0x00000000001a7882 */ /* 0x000fe20000000000 */
[----:B------:R-:W-:Y:S01]  /*3a50*/  UMOV UR27, 0x10040010 ;  /* 0x10040010001b7882 */ /* 0x000fe20000000000 */
[----:B------:R-:W-:Y:S01]  /*3a60*/  UMOV UR24, 0x0 ;  /* 0x0000000000187882 */ /* 0x000fe20000000000 */
[----:B------:R-:W-:Y:S01]  /*3a70*/  UMOV UR25, 0x10040010 ;  /* 0x1004001000197882 */ /* 0x000fe20000000000 */
[----:B------:R-:W-:Y:S01]  /*3a80*/  UMOV UR22, 0x0 ;  /* 0x0000000000167882 */ /* 0x000fe20000000000 */
[----:B------:R-:W-:Y:S01]  /*3a90*/  UMOV UR23, 0x10040010 ;  /* 0x1004001000177882 */ /* 0x000fe20000000000 */
[----:B-1----:R-:W-:Y:S02]  /*3aa0*/  R2UR UR21, R2 ;  /* 0x00000000021572ca */ /* 0x002fe400000e0000 */
[----:B------:R-:W-:-:S13]  /*3ab0*/  CS2R R2, SRZ ;  /* 0x0000000000027805 */ /* 0x000fda000001ff00 */
.L_x_83:
[C---:B------:R-:W-:Y:S02]  /*3ac0*/  LEA R0, R8.reuse, UR7, 0x3 ;  /* 0x0000000708007c11 */ /* 0x040fe4000f8e18ff */
[----:B------:R-:W-:Y:S02]  /*3ad0*/  SHF.L.U32 R5, R3, 0x1f, RZ ;  /* 0x0000001f03057819 */ /* 0x000fe400000006ff */
[----:B------:R-:W-:Y:S02]  /*3ae0*/  LEA R4, R8, UR7, 0x4 ;  /* 0x0000000708047c11 */ /* 0x000fe4000f8e20ff */
[----:B------:R-:W1:Y:S02]  /*3af0*/  SYNCS.PHASECHK.TRANS64.TRYWAIT P0, [R0+URZ+0xf0], R5 ;  /* 0x0000f005000075a7 */ /* 0x000e6400080011ff */
[----:B-1-34-:R-:W-:Y:S05]  /*3b00*/  @!P0 BRA `(.L_x_76) ;  /* 0x0000003800808947 */ /* 0x01afea0003800000 */
.L_x_163:
[----:B-1----:R-:W1:Y:S01]  /*3b10*/  LDS.128 R4, [R4+0x180] ;  /* 0x0001800004047984 */ /* 0x002e620000000c00 */
[----:B------:R-:W-:Y:S02]  /*3b20*/  VIADD R0, R0, 0x100 ;  /* 0x0000010000007836 */ /* 0x000fe40000000000 */
[----:B------:R-:W-:Y:S01]  /*3b30*/  VIADD R8, R8, 0x1 ;  /* 0x0000000108087836 */ /* 0x000fe20000000000 */
[----:B------:R-:W-:Y:S01]  /*3b40*/  @!PT LDS RZ, [RZ] ;  /* 0x00000000fffff984 */ /* 0x000fe20000000800 */
[----:B------:R-:W-:Y:S01]  /*3b50*/  @!PT LDS RZ, [RZ] ;  /* 0x00000000fffff984 */ /* 0x000fe20000000800 */
[----:B------:R-:W-:Y:S01]  /*3b60*/  @!PT LDS RZ, [RZ] ;  /* 0x00000000fffff984 */ /* 0x000fe20000000800 */
[----:B------:R-:W-:Y:S01]  /*3b70*/  @!PT LDS RZ, [RZ] ;  /* 0x00000000fffff984 */ /* 0x000fe20000000800 */
[----:B------:R2:W-:Y:S06]  /*3b80*/  MEMBAR.ALL.CTA ;  /* 0x0000000000007992 */ /* 0x0005ec0000008000 */
[----:B--2---:R-:W2:Y:S01]  /*3b90*/  FENCE.VIEW.ASYNC.S ;  /* 0x00000000000073c6 */ /* 0x004ea20000000000 */
[----:B------:R-:W-:-:S04]  /*3ba0*/  PRMT R0, RZ, 0x654, R0 ;  /* 0x00000654ff007816 */ /* 0x000fc80000000000 */
[----:B--2---:R2:W-:Y:S01]  /*3bb0*/  SYNCS.ARRIVE.TRANS64.RED.A1T0 RZ, [R0+URZ], RZ ;  /* 0x000000ff00ff79a7 */ /* 0x0045e200081004ff */
[----:B-1----:R-:W-:Y:S01]  /*3bc0*/  LOP3.LUT P1, RZ, R6, 0x1, RZ, 0xc0, !PT ;  /* 0x0000000106ff7812 */ /* 0x002fe2000782c0ff */
[----:B--2---:R-:W-:-:S12]  /*3bd0*/  BRA.U UP2, `(.L_x_77) ;  /* 0x0000000502087547 */ /* 0x004fd8000b800000 */
[----:B------:R-:W1:Y:S01]  /*3be0*/  LDCU UR8, c[0x0][0x38c] ;  /* 0x00007180ff0877ac */ /* 0x000e620008000800 */
[----:B------:R-:W-:Y:S02]  /*3bf0*/  PLOP3.LUT P2, PT, PT, PT, PT, 0x80, 0x8 ;  /* 0x000000000008781c */ /* 0x000fe40003f4f070 */
[----:B------:R-:W-:Y:S01]  /*3c00*/  SHF.L.U32 R5, R9, 0x1f, RZ ;  /* 0x0000001f09057819 */ /* 0x000fe200000006ff */
[----:B------:R-:W-:Y:S02]  /*3c10*/  ULEA UR9, UR19, UR7, 0x3 ;  /* 0x0000000713097291 */ /* 0x000fe4000f8e18ff */
[----:B------:R-:W-:Y:S02]  /*3c20*/  ULEA UR10, UR19, UR21, 0x4 ;  /* 0x00000015130a7291 */ /* 0x000fe4000f8e20ff */
[----:B-1----:R-:W-:-:S06]  /*3c30*/  UISETP.GE.AND UP0, UPT, UR8, 0x1, UPT ;  /* 0x000000010800788c */ /* 0x002fcc000bf06270 */
[----:B------:R-:W-:-:S05]  /*3c40*/  PLOP3.LUT P0, PT, PT, PT, UP0, 0x80, 0x8 ;  /* 0x000000000008781c */ /* 0x000fca0003f0f008 */
[----:B------:R-:W-:-:S08]  /*3c50*/  @UP0 ULEA UR8, UR18, UR7, 0x3 ;  /* 0x0000000712080291 */ /* 0x000fd0000f8e18ff */
[----:B------:R-:W-:-:S04]  /*3c60*/  @P0 SHF.L.U32 R0, R2, 0x1f, RZ ;  /* 0x0000001f02000819 */ /* 0x000fc800000006ff */
[----:B------:R1:W2:Y:S01]  /*3c70*/  @P0 SYNCS.PHASECHK.TRANS64.TRYWAIT P2, [UR8], R0 ;  /* 0x00000000ff0005a7 */ /* 0x0002a20008041108 */
[----:B------:R-:W3:Y:S02]  /*3c80*/  SYNCS.PHASECHK.TRANS64.TRYWAIT P0, [UR9+0x130], R5 ;  /* 0x00013005ff0075a7 */ /* 0x000ee40008001109 */
[----:B-123--:R-:W-:Y:S05]  /*3c90*/  @!P0 BRA `(.L_x_78) ;  /* 0x0000003800308947 */ /* 0x00efea0003800000 */
.L_x_165:
[----:B------:R-:W-:Y:S01]  /*3ca0*/  UMOV UR16, UR17 ;  /* 0x0000001100107c82 */ /* 0x000fe20008000000 */
[----:B------:R-:W-:Y:S05]  /*3cb0*/  BRA.U !UP0, `(.L_x_79) ;  /* 0x0000000108c07547 */ /* 0x000fea000b800000 */
[----:B------:R-:W-:Y:S02]  /*3cc0*/  UIADD3 UR16, UPT, UPT, UR20, UR17, URZ ;  /* 0x0000001114107290 */ /* 0x000fe4000fffe0ff */
[----:B------:R-:W-:Y:S01]  /*3cd0*/  UPLOP3.LUT UP3, UPT, UPT, UPT, UPT, 0x40, 0x4 ;  /* 0x000000000004789c */ /* 0x000fe20003f6e870 */
[----:B------:R-:W-:Y:S01]  /*3ce0*/  UMOV UR15, UR6 ;  /* 0x00000006000f7c82 */ /* 0x000fe20008000000 */
[----:B------:R-:W-:-:S09]  /*3cf0*/  UMOV UR46, UR18 ;  /* 0x00000012002e7c82 */ /* 0x000fd20008000000 */
.L_x_82:
[----:B--2---:R-:W-:Y:S01]  /*3d00*/  ULEA UR8, UR46, UR7, 0x3 ;  /* 0x000000072e087291 */ /* 0x004fe2000f8e18ff */
[----:B---3--:R-:W-:Y:S11]  /*3d10*/  @P2 BRA `(.L_x_80) ;  /* 0x00000000000c2947 */ /* 0x008ff60003800000 */
[----:B-1----:R-:W-:Y:S04]  /*3d20*/  SHF.L.U32 R5, R2, 0x1f, RZ ;  /* 0x0000001f02057819 */ /* 0x002fe800000006ff */
[----:B------:R-:W1:Y:S02]  /*3d30*/  SYNCS.PHASECHK.TRANS64.TRYWAIT P0, [UR8], R5 ;  /* 0x00000005ff0075a7 */ /* 0x000e640008001108 */
[----:B-1----:R-:W-:Y:S05]  /*3d40*/  @!P0 BRA `(.L_x_81) ;  /* 0x00000038001c8947 */ /* 0x002fea0003800000 */
.L_x_80:
[----:B------:R-:W-:Y:S01]  /*3d50*/  UISETP.NE.AND UP0, UPT, UR15, 0x1, UPT ;  /* 0x000000010f00788c */ /* 0x000fe2000bf05270 */
[----:B------:R-:W-:Y:S01]  /*3d60*/  PLOP3.LUT P2, PT, PT, PT, PT, 0x80, 0x8 ;  /* 0x000000000008781c */ /* 0x000fe20003f4f070 */
[----:B------:R-:W-:Y:S02]  /*3d70*/  UIADD3 UR18, UPT, UPT, UR46, 0x1, URZ ;  /* 0x000000012e127890 */ /* 0x000fe4000fffe0ff */
[----:B------:R-:W-:Y:S02]  /*3d80*/  ULEA UR32, UR46, UR14, 0x6 ;  /* 0x0000000e2e207291 */ /* 0x000fe4000f8e30ff */
[----:B------:R-:W-:Y:S01]  /*3d90*/  UISETP.NE.AND UP1, UPT, UR18, 0xc, UPT ;  /* 0x0000000c1200788c */ /* 0x000fe2000bf25270 */
[----:B------:R-:W-:Y:S01]  /*3da0*/  PLOP3.LUT P0, PT, PT, PT, UP0, 0x80, 0x8 ;  /* 0x000000000008781c */ /* 0x000fe20003f0f008 */
[----:B------:R-:W-:Y:S02]  /*3db0*/  UIADD3 UR44, UPT, UPT, UR32, 0x2, URZ ;  /* 0x00000002202c7890 */ /* 0x000fe4000fffe0ff */
[----:B------:R-:W-:Y:S02]  /*3dc0*/  USEL UR31, URZ, 0x1, UP1 ;  /* 0x00000001ff1f7887 */ /* 0x000fe40008800000 */
[----:B------:R-:W-:Y:S02]  /*3dd0*/  USEL UR18, UR18, URZ, UP1 ;  /* 0x000000ff12127287 */ /* 0x000fe40008800000 */
[----:B------:R-:W-:Y:S02]  /*3de0*/  UIADD3 UR40, UPT, UPT, UR32, 0x4, URZ ;  /* 0x0000000420287890 */ /* 0x000fe4000fffe0ff */
[----:B------:R-:W-:Y:S01]  /*3df0*/  @UP0 ULEA UR30, UR18, UR7, 0x3 ;  /* 0x00000007121e0291 */ /* 0x000fe2000f8e18ff */
[----:B------:R-:W-:Y:S01]  /*3e00*/  LOP3.LUT R2, R2, UR31, RZ, 0x3c, !PT ;  /* 0x0000001f02027c12 */ /* 0x000fe2000f8e3cff */
[----:B------:R-:W-:Y:S02]  /*3e10*/  UIADD3 UR36, UPT, UPT, UR32, 0x6, URZ ;  /* 0x0000000620247890 */ /* 0x000fe4000fffe0ff */
[----:B------:R-:W-:Y:S01]  /*3e20*/  UIADD3 UR8, UPT, UPT, UR8, 0x60, URZ ;  /* 0x0000006008087890 */ /* 0x000fe2000fffe0ff */
[----:B-1----:R-:W-:Y:S01]  /*3e30*/  @P0 SHF.L.U32 R0, R2, 0x1f, RZ ;  /* 0x0000001f02000819 */ /* 0x002fe200000006ff */
[----:B------:R-:W-:Y:S02]  /*3e40*/  UIADD3 UR17, UPT, UPT, UR17, 0x1, URZ ;  /* 0x0000000111117890 */ /* 0x000fe4000fffe0ff */
[----:B------:R-:W-:Y:S01]  /*3e50*/  UIADD3 UR15, UPT, UPT, UR15, -0x1, URZ ;  /* 0xffffffff0f0f7890 */ /* 0x000fe2000fffe0ff */
[----:B------:R2:W3:Y:S01]  /*3e60*/  @P0 SYNCS.PHASECHK.TRANS64.TRYWAIT P2, [UR30], R0 ;  /* 0x00000000ff0005a7 */ /* 0x0004e2000804111e */
[----:B------:R-:W-:Y:S02]  /*3e70*/  ULEA UR30, UR46, UR13, 0xa ;  /* 0x0000000d2e1e7291 */ /* 0x000fe4000f8e50ff */
[----:B------:R-:W-:Y:S02]  /*3e80*/  UISETP.NE.AND UP0, UPT, UR17, UR16, UPT ;  /* 0x000000101100728c */ /* 0x000fe4000bf05270 */
[----:B------:R-:W-:Y:S02]  /*3e90*/  UIADD3 UR42, UPT, UPT, UR30, 0x2, URZ ;  /* 0x000000021e2a7890 */ /* 0x000fe4000fffe0ff */
[----:B------:R-:W-:Y:S02]  /*3ea0*/  UIADD3 UR38, UPT, UPT, UR30, 0x4, URZ ;  /* 0x000000041e267890 */ /* 0x000fe4000fffe0ff */
[----:B------:R-:W-:Y:S01]  /*3eb0*/  UIADD3 UR34, UPT, UPT, UR30, 0x6, URZ ;  /* 0x000000061e227890 */ /* 0x000fe2000fffe0ff */
[----:B------:R-:W-:Y:S01]  /*3ec0*/  UMOV UR33, 0x40004000 ;  /* 0x4000400000217882 */ /* 0x000fe20000000000 */
[----:B------:R-:W-:Y:S01]  /*3ed0*/  UMOV UR31, 0x40004040 ;  /* 0x40004040001f7882 */ /* 0x000fe20000000000 */
[----:B------:R-:W-:Y:S01]  /*3ee0*/  UMOV UR45, 0x40004000 ;  /* 0x40004000002d7882 */ /* 0x000fe20000000000 */
[----:B------:R2:W-:Y:S01]  /*3ef0*/  UTCHMMA.2CTA gdesc[UR30], gdesc[UR32], tmem[UR10], tmem[UR28], idesc[UR29], UP3 ;  /* 0x00ff1c201e0075ea */ /* 0x0005e20009a0000a */
[----:B------:R-:W-:Y:S01]  /*3f00*/  UPLOP3.LUT UP3, UPT, UPT, UPT, UPT, 0x80, 0x8 ;  /* 0x000000000008789c */ /* 0x000fe20003f6f070 */
[----:B------:R-:W-:Y:S01]  /*3f10*/  UMOV UR43, 0x40004040 ;  /* 0x40004040002b7882 */ /* 0x000fe20000000000 */
[----:B------:R-:W-:Y:S01]  /*3f20*/  UMOV UR41, 0x40004000 ;  /* 0x4000400000297882 */ /* 0x000fe20000000000 */
[----:B------:R2:W-:Y:S01]  /*3f30*/  UTCHMMA.2CTA gdesc[UR42], gdesc[UR44], tmem[UR10], tmem[UR26], idesc[UR27], UPT ;  /* 0x00ff1a2c2a0075ea */ /* 0x0005e2000ba0000a */
[----:B------:R-:W-:Y:S01]  /*3f40*/  UMOV UR39, 0x40004040 ;  /* 0x4000404000277882 */ /* 0x000fe20000000000 */
[----:B------:R-:W-:Y:S01]  /*3f50*/  UMOV UR37, 0x40004000 ;  /* 0x4000400000257882 */ /* 0x000fe20000000000 */
[----:B------:R-:W-:Y:S01]  /*3f60*/  UMOV UR35, 0x40004040 ;  /* 0x4000404000237882 */ /* 0x000fe20000000000 */
[----:B------:R2:W-:Y:S01]  /*3f70*/  UTCHMMA.2CTA gdesc[UR38], gdesc[UR40], tmem[UR10], tmem[UR24], idesc[UR25], UPT ;  /* 0x00ff1828260075ea */ /* 0x0005e2000ba0000a */
[----:B------:R2:W-:Y:S01]  /*3f80*/  UTCHMMA.2CTA gdesc[UR34], gdesc[UR36], tmem[UR10], tmem[UR22], idesc[UR23], UPT ;  /* 0x00ff1624220075ea */ /* 0x0005e2000ba0000a */
[----:B------:R2:W-:Y:S01]  /*3f90*/  UTCBAR.2CTA.MULTICAST [UR8], URZ, UR12 ;  /* 0x000000ff080073e9 */ /* 0x0005e2000820080c */
[----:B------:R-:W-:Y:S01]  /*3fa0*/  UMOV UR46, UR18 ;  /* 0x00000012002e7c82 */ /* 0x000fe20008000000 */
[----:B------:R-:W-:Y:S05]  /*3fb0*/  BRA.U UP0, `(.L_x_82) ;  /* 0xfffffffd00507547 */ /* 0x000fea000b83ffff */
.L_x_79:
[----:B------:R-:W-:Y:S01]  /*3fc0*/  UIADD3 UR9, UPT, UPT, UR9, 0x110, URZ ;  /* 0x0000011009097890 */ /* 0x000fe2000fffe0ff */
[----:B------:R-:W-:-:S08]  /*3fd0*/  UMOV UR17, UR16 ;  /* 0x0000001000117c82 */ /* 0x000fd00008000000 */
[----:B------:R4:W-:Y:S01]  /*3fe0*/  UTCBAR.2CTA.MULTICAST [UR9], URZ, UR11 ;  /* 0x000000ff090073e9 */ /* 0x0009e2000820080b */
[----:B------:R-:W-:Y:S02]  /*3ff0*/  NOP ;  /* 0x0000000000007918 */ /* 0x000fe40000000000 */
.L_x_77:
[----:B------:R-:W-:Y:S01]  /*4000*/  UIADD3 UR19, UPT, UPT, UR19, 0x1, URZ ;  /* 0x0000000113137890 */ /* 0x000fe2000fffe0ff */
[----:B------:R-:W-:-:S03]  /*4010*/  ISETP.NE.AND P0, PT, R8, 0x2, PT ;  /* 0x000000020800780c */ /* 0x000fc60003f05270 */
[----:B------:R-:W-:Y:S01]  /*4020*/  UISETP.NE.AND UP0, UPT, UR19, 0x4, UPT ;  /* 0x000000041300788c */ /* 0x000fe2000bf05270 */
[----:B-12---:R-:W-:Y:S02]  /*4030*/  SEL R0, RZ, 0x1, P0 ;  /* 0x00000001ff007807 */ /* 0x006fe40000000000 */
[----:B------:R-:W-:Y:S01]  /*4040*/  SEL R8, R8, RZ, P0 ;  /* 0x000000ff08087207 */ /* 0x000fe20000000000 */
[----:B------:R-:W-:Y:S01]  /*4050*/  USEL UR8, URZ, 0x1, UP0 ;  /* 0x00000001ff087887 */ /* 0x000fe20008000000 */
[----:B------:R-:W-:Y:S01]  /*4060*/  LOP3.LUT R3, R3, R0, RZ, 0x3c, !PT ;  /* 0x0000000003037212 */ /* 0x000fe200078e3cff */
[----:B------:R-:W-:-:S04]  /*4070*/  USEL UR19, UR19, URZ, UP0 ;  /* 0x000000ff13137287 */ /* 0x000fc80008000000 */
[----:B------:R-:W-:Y:S01]  /*4080*/  LOP3.LUT R9, R9, UR8, RZ, 0x3c, !PT ;  /* 0x0000000809097c12 */ /* 0x000fe2000f8e3cff */
[----:B------:R-:W-:Y:S07]  /*4090*/  @P1 BRA `(.L_x_83) ;  /* 0xfffffff800881947 */ /* 0x000fee000383ffff */
[----:B------:R-:W1:Y:S01]  /*40a0*/  S2UR UR6, SR_CgaCtaId ;  /* 0x00000000000679c3 */ /* 0x000e620000008800 */
[----:B------:R-:W-:Y:S01]  /*40b0*/  ELECT P0, URZ, PT ;  /* 0x0000000000ff782f */ /* 0x000fe20003800000 */
[----:B------:R-:W-:Y:S01]  /*40c0*/  HFMA2 R0, -RZ, RZ, 0, 5.9604644775390625e-08 ;  /* 0x00000001ff007431 */ /* 0x000fe200000001ff */
[----:B------:R-:W-:-:S05]  /*40d0*/  UMOV UR8, 0x40 ;  /* 0x0000004000087882 */ /* 0x000fca0000000000 */
[----:B------:R-:W-:Y:S01]  /*40e0*/  UVIRTCOUNT.DEALLOC.SMPOOL 0x80 ;  /* 0x000000800000784c */ /* 0x000fe20000000000 */
[----:B------:R-:W-:Y:S02]  /*40f0*/  UISETP.NE.AND UP0, UPT, UR5, URZ, UPT ;  /* 0x000000ff0500728c */ /* 0x000fe4000bf05270 */
[----:B-1----:R-:W-:-:S09]  /*4100*/  ULEA UR6, UR6, UR8, 0x18 ;  /* 0x0000000806067291 */ /* 0x002fd2000f8ec0ff */
[----:B------:R1:W-:Y:S01]  /*4110*/  @P0 STS.U8 [UR6+0x1c], R0 ;  /* 0x00001c00ff000988 */ /* 0x0003e20008000006 */
[----:B------:R-:W-:Y:S05]  /*4120*/  BRA.U UP0, `(.L_x_84) ;  /* 0x0000000100a07547 */ /* 0x000fea000b800000 */
[----:B------:R-:W-:Y:S01]  /*4130*/  UIADD3 UR5, UPT, UPT, UR7, 0x130, URZ ;  /* 0x0000013007057890 */ /* 0x000fe2000fffe0ff */
[----:B------:R-:W-:-:S03]  /*4140*/  SHF.L.U32 R3, R9, 0x1f, RZ ;  /* 0x0000001f09037819 */ /* 0x000fc600000006ff */
[----:B------:R-:W-:-:S09]  /*4150*/  ULEA UR8, UR19, UR5, 0x3 ;  /* 0x0000000513087291 */ /* 0x000fd2000f8e18ff */
[----:B------:R-:W2:Y:S02]  /*4160*/  SYNCS.PHASECHK.TRANS64.TRYWAIT P0, [UR8], R3 ;  /* 0x00000003ff0075a7 */ /* 0x000ea40008001108 */
[----:B--2---:R-:W-:Y:S05]  /*4170*/  @!P0 BRA `(.L_x_85) ;  /* 0x0000003400288947 */ /* 0x004fea0003800000 */
.L_x_168:
[----:B----4-:R-:W-:-:S04]  /*4180*/  UIADD3 UR9, UPT, UPT, UR19, 0x1, URZ ;  /* 0x0000000113097890 */ /* 0x010fc8000fffe0ff */
        /* <DEDUP_REMOVED lines=8> */
.L_x_170:
        /* <DEDUP_REMOVED lines=9> */
.L_x_172:
[----:B------:R-:W-:-:S04]  /*42a0*/  UIADD3 UR9, UPT, UPT, UR9, 0x1, URZ ;  /* 0x0000000109097890 */ /* 0x000fc8000fffe0ff */
[----:B------:R-:W-:-:S04]  /*42b0*/  UISETP.NE.AND UP1, UPT, UR9, 0x4, UPT ;  /* 0x000000040900788c */ /* 0x000fc8000bf25270 */
[----:B------:R-:W-:Y:S02]  /*42c0*/  USEL UR8, URZ, 0x1, UP1 ;  /* 0x00000001ff087887 */ /* 0x000fe40008800000 */
[----:B------:R-:W-:-:S04]  /*42d0*/  USEL UR9, UR9, URZ, UP1 ;  /* 0x000000ff09097287 */ /* 0x000fc80008800000 */
[----:B------:R-:W-:Y:S01]  /*42e0*/  ULEA UR9, UR9, UR5, 0x3 ;  /* 0x0000000509097291 */ /* 0x000fe2000f8e18ff */
[----:B-1----:R-:W-:-:S04]  /*42f0*/  LOP3.LUT R3, R2, UR8, RZ, 0x3c, !PT ;  /* 0x0000000802037c12 */ /* 0x002fc8000f8e3cff */
[----:B------:R-:W-:Y:S01]  /*4300*/  SHF.L.U32 R3, R3, 0x1f, RZ ;  /* 0x0000001f03037819 */ /* 0x000fe200000006ff */
[----:B------:R-:W-:-:S04]  /*4310*/  IMAD.U32 R0, RZ, RZ, UR9 ;  /* 0x00000009ff007e24 */ /* 0x000fc8000f8e00ff */
[----:B------:R1:W2:Y:S03]  /*4320*/  SYNCS.PHASECHK.TRANS64.TRYWAIT P0, [R0+URZ], R3 ;  /* 0x00000003000075a7 */ /* 0x0002a600080011ff */
[----:B--2---:R-:W-:Y:S05]  /*4330*/  @!P0 NANOSLEEP.SYNCS 0x989680 ;  /* 0x009896800000895d */ /* 0x004fea0003900000 */
[----:B------:R-:W2:Y:S02]  /*4340*/  @!P0 SYNCS.PHASECHK.TRANS64 P0, [R0+URZ], R3 ;  /* 0x00000003000085a7 */ /* 0x000ea400080010ff */
[----:B--2---:R-:W-:Y:S05]  /*4350*/  @P0 BRA `(.L_x_88) ;  /* 0x0000000000200947 */ /* 0x004fea0003800000 */
.L_x_89:
[----:B--2---:R2:W4:Y:S02]  /*4360*/  SYNCS.PHASECHK.TRANS64.TRYWAIT P0, [R0+URZ], R3 ;  /* 0x00000003000075a7 */ /* 0x00452400080011ff */
[----:B----4-:R-:W-:Y:S05]  /*4370*/  @!P0 NANOSLEEP.SYNCS 0x989680 ;  /* 0x009896800000895d */ /* 0x010fea0003900000 */
[----:B------:R-:W4:Y:S02]  /*4380*/  @!P0 SYNCS.PHASECHK.TRANS64 P0, [R0+URZ], R3 ;  /* 0x00000003000085a7 */ /* 0x000f2400080010ff */
[----:B----4-:R-:W-:Y:S05]  /*4390*/  @!P0 BRA `(.L_x_89) ;  /* 0xfffffffc00f08947 */ /* 0x010fea000383ffff */
[----:B------:R-:W-:Y:S05]  /*43a0*/  BRA `(.L_x_88) ;  /* 0x00000000000c7947 */ /* 0x000fea0003800000 */
.L_x_84:
[----:B------:R-:W-:-:S04]  /*43b0*/  UIADD3 UR5, UPT, UPT, UR7, 0x170, URZ ;  /* 0x0000017007057890 */ /* 0x000fc8000fffe0ff */
[----:B------:R-:W-:-:S09]  /*43c0*/  UPRMT UR5, UR4, 0x654, UR5 ;  /* 0x0000065404057896 */ /* 0x000fd20008000005 */
[----:B------:R-:W-:Y:S03]  /*43d0*/  SYNCS.ARRIVE.TRANS64.RED.A1T0 RZ, [UR5], RZ ;  /* 0x000000ffffff79a7 */ /* 0x000fe60008100405 */
.L_x_88:
[----:B-12---:R-:W-:Y:S01]  /*43e0*/  SHF.L.U32 R3, RZ, 0x1f, RZ ;  /* 0x0000001fff037819 */ /* 0x006fe200000006ff */
[----:B------:R-:W-:Y:S01]  /*43f0*/  UIADD3 UR5, UPT, UPT, UR7, 0x170, URZ ;  /* 0x0000017007057890 */ /* 0x000fe2000fffe0ff */
[----:B------:R-:W-:Y:S02]  /*4400*/  PLOP3.LUT P0, PT, PT, PT, UP0, 0x80, 0x8 ;  /* 0x000000000008781c */ /* 0x000fe40003f0f008 */
[----:B------:R-:W1:Y:S02]  /*4410*/  SYNCS.PHASECHK.TRANS64.TRYWAIT P1, [UR7+0x170], R3 ;  /* 0x00017003ff0075a7 */ /* 0x000e640008021107 */
[----:B-1----:R-:W-:Y:S09]  /*4420*/  @!P1 BRA `(.L_x_90) ;  /* 0x0000003000c49947 */ /* 0x002ff20003800000 */
.L_x_174:
[----:B------:R-:W-:Y:S01]  /*4430*/  @!UP0 UPRMT UR5, UR4, 0x654, UR5 ;  /* 0x0000065404058896 */ /* 0x000fe20008000005 */
[----:B------:R-:W-:Y:S02]  /*4440*/  UMOV UR8, 0xffff ;  /* 0x0000ffff00087882 */ /* 0x000fe40000000000 */
[----:B------:R-:W-:-:S06]  /*4450*/  UMOV UR4, 0x1 ;  /* 0x0000000100047882 */ /* 0x000fcc0000000000 */
[----:B------:R-:W-:Y:S01]  /*4460*/  @!P0 SYNCS.ARRIVE.TRANS64.RED.A1T0 RZ, [UR5], RZ ;  /* 0x000000ffffff89a7 */ /* 0x000fe20008100405 */
[----:B------:R-:W-:Y:S01]  /*4470*/  NOP ;  /* 0x0000000000007918 */ /* 0x000fe20000000000 */
[----:B-1----:R-:W1:Y:S01]  /*4480*/  LDS R0, [UR6+0x14] ;  /* 0x00001406ff007984 */ /* 0x002e620008000800 */
[----:B------:R-:W-:-:S04]  /*4490*/  ULOP3.LUT UR5, UR21, 0xffff, URZ, 0xc0, !UPT ;  /* 0x0000ffff15057892 */ /* 0x000fc8000f8ec0ff */
[----:B------:R-:W-:-:S04]  /*44a0*/  USHF.R.U32.HI UR5, URZ, 0x5, UR5 ;  /* 0x00000005ff057899 */ /* 0x000fc80008011605 */
[----:B------:R-:W-:Y:S02]  /*44b0*/  USHF.L.U32 UR8, UR8, UR5, URZ ;  /* 0x0000000508087299 */ /* 0x000fe400080006ff */
[----:B------:R-:W-:-:S04]  /*44c0*/  USHF.L.U32 UR4, UR4, UR5, URZ ;  /* 0x0000000504047299 */ /* 0x000fc800080006ff */
[----:B-1----:R-:W-:-:S04]  /*44d0*/  LOP3.LUT R0, R0, UR8, RZ, 0xc0, !PT ;  /* 0x0000000800007c12 */ /* 0x002fc8000f8ec0ff */
[----:B------:R-:W-:-:S13]  /*44e0*/  ISETP.NE.AND P0, PT, R0, UR8, PT ;  /* 0x0000000800007c0c */ /* 0x000fda000bf05270 */
[----:B------:R-:W-:Y:S05]  /*44f0*/  @P0 BRA `(.L_x_91) ;  /* 0x0000000000580947 */ /* 0x000fea0003800000 */
[----:B------:R-:W1:Y:S02]  /*4500*/  LDS R0, [UR6+0x18] ;  /* 0x00001806ff007984 */ /* 0x000e640008000800 */
[----:B-1----:R-:W-:-:S04]  /*4510*/  LOP3.LUT R0, R0, UR4, RZ, 0xc0, !PT ;  /* 0x0000000400007c12 */ /* 0x002fc8000f8ec0ff */
[----:B------:R-:W-:-:S13]  /*4520*/  ISETP.NE.AND P0, PT, R0, UR4, PT ;  /* 0x0000000400007c0c */ /* 0x000fda000bf05270 */
[----:B------:R-:W-:Y:S05]  /*4530*/  @P0 BRA `(.L_x_92) ;  /* 0x00000000003c0947 */ /* 0x000fea0003800000 */
[----:B------:R-:W1:Y:S01]  /*4540*/  S2R R2, SR_LANEID ;  /* 0x0000000000027919 */ /* 0x000e620000000000 */
[----:B------:R-:W-:Y:S01]  /*4550*/  ULOP3.LUT UR8, URZ, UR8, URZ, 0x33, !UPT ;  /* 0x00000008ff087292 */ /* 0x000fe2000f8e33ff */
[----:B------:R-:W-:Y:S01]  /*4560*/  LOP3.LUT R4, RZ, UR4, RZ, 0x33, !PT ;  /* 0x00000004ff047c12 */ /* 0x000fe2000f8e33ff */
[----:B------:R-:W-:Y:S02]  /*4570*/  VOTEU.ANY UR7, UPT, PT ;  /* 0x0000000000077886 */ /* 0x000fe400038e0100 */
[----:B------:R-:W-:Y:S01]  /*4580*/  UFLO.U32 UR7, UR7 ;  /* 0x00000007000772bd */ /* 0x000fe200080e0000 */
[----:B------:R-:W2:Y:S01]  /*4590*/  REDUX UR4, R4 ;  /* 0x00000000040473c4 */ /* 0x000ea20000000000 */
[----:B------:R-:W-:-:S06]  /*45a0*/  IMAD.U32 R0, RZ, RZ, UR8 ;  /* 0x00000008ff007e24 */ /* 0x000fcc000f8e00ff */
[----:B------:R1:W-:Y:S01]  /*45b0*/  UTCATOMSWS.AND URZ, UR8 ;  /* 0x0000000800ff79e3 */ /* 0x0003e20008000000 */
[----:B------:R-:W3:Y:S01]  /*45c0*/  REDUX UR5, R0 ;  /* 0x00000000000573c4 */ /* 0x000ee20000000000 */
[----:B-1----:R-:W-:Y:S01]  /*45d0*/  ISETP.EQ.U32.AND P0, PT, R2, UR7, PT ;  /* 0x0000000702007c0c */ /* 0x002fe2000bf02070 */
[----:B--2---:R-:W-:Y:S01]  /*45e0*/  IMAD.U32 R2, RZ, RZ, UR4 ;  /* 0x00000004ff027e24 */ /* 0x004fe2000f8e00ff */
[----:B---3--:R-:W-:-:S11]  /*45f0*/  MOV R3, UR5 ;  /* 0x0000000500037c02 */ /* 0x008fd60008000f00 */
[----:B------:R1:W-:Y:S04]  /*4600*/  @P0 ATOMS.AND RZ, [UR6+0x14], R3 ;  /* 0x00001403ffff098c */ /* 0x0003e8000a800006 */
[----:B------:R1:W-:Y:S01]  /*4610*/  @P0 ATOMS.AND RZ, [UR6+0x18], R2 ;  /* 0x00001802ffff098c */ /* 0x0003e2000a800006 */
[----:B------:R-:W-:Y:S05]  /*4620*/  BRA `(.L_x_93) ;  /* 0x0000000000147947 */ /* 0x000fea0003800000 */
.L_x_92:
[----:B------:R-:W-:Y:S02]  /*4630*/  MOV R2, 0x4650 ;  /* 0x0000465000027802 */ /* 0x000fe40000000f00 */
[----:B---345:R-:W-:Y:S05]  /*4640*/  CALL.REL.NOINC `($__internal_0_$__cuda_sm10x_tcgen05_guardrail_trap_col_being_dealloced_not_returned_by_alloc) ;  /* 0x0000003000ec7944 */ /* 0x038fea0003c00000 */
[----:B------:R-:W-:Y:S05]  /*4650*/  BRA `(.L_x_93) ;  /* 0x0000000000087947 */ /* 0x000fea0003800000 */
.L_x_91:
[----:B------:R-:W-:Y:S02]  /*4660*/  MOV R2, 0x4680 ;  /* 0x0000468000027802 */ /* 0x000fe40000000f00 */
[----:B---345:R-:W-:Y:S05]  /*4670*/  CALL.REL.NOINC `($__internal_2_$__cuda_sm10x_tcgen05_guardrail_trap_unallocated_columns_being_dealloced) ;  /* 0x0000003000f87944 */ /* 0x038fea0003c00000 */
.L_x_93:
[----:B------:R-:W-:Y:S01]  /*4680*/  NOP ;  /* 0x0000000000007918 */ /* 0x000fe20000000000 */
[----:B----4-:R-:W-:Y:S05]  /*4690*/  EXIT ;  /* 0x000000000000794d */ /* 0x010fea0003800000 */
.L_x_64:
[----:B------:R-:W-:-:S09]  /*46a0*/  UISETP.NE.OR UP5, UPT, UR10, 0x3, !UP5 ;  /* 0x000000030a00788c */ /* 0x000fd2000efa5670 */
[----:B------:R-:W-:Y:S05]  /*46b0*/  BRA.U UP5, `(.L_x_94) ;  /* 0x0000000d050c7547 */ /* 0x000fea000b800000 */
[----:B------:R-:W1:Y:S01]  /*46c0*/  LDC R0, c[0x0][0xb30] ;  /* 0x0002cc00ff007b82 */ /* 0x000e620000000800 */
[----:B------:R-:W2:Y:S01]  /*46d0*/  LDCU.64 UR8, c[0x0][0x888] ;  /* 0x00011100ff0877ac */ /* 0x000ea20008000a00 */
[----:B------:R-:W-:Y:S01]  /*46e0*/  IMAD.MOV.U32 R30, RZ, RZ, 0x1 ;  /* 0x00000001ff1e7424 */ /* 0x000fe200078e00ff */
[----:B------:R-:W-:Y:S01]  /*46f0*/  CS2R R28, SRZ ;  /* 0x00000000001c7805 */ /* 0x000fe2000001ff00 */
[----:B------:R-:W-:Y:S01]  /*4700*/  IMAD.MOV.U32 R25, RZ, RZ, 0x1000 ;  /* 0x00001000ff197424 */ /* 0x000fe200078e00ff */
[----:B------:R-:W3:Y:S03]  /*4710*/  LDCU.64 UR4, c[0x0][0x890] ;  /* 0x00011200ff0477ac */ /* 0x000ee60008000a00 */
[----:B------:R-:W4:Y:S01]  /*4720*/  LDC R19, c[0x0][0x370] ;  /* 0x0000dc00ff137b82 */ /* 0x000f220000000800 */
[----:B------:R-:W-:Y:S01]  /*4730*/  UMOV UR6, 0x400 ;  /* 0x0000040000067882 */ /* 0x000fe20000000000 */
[----:B------:R-:W-:-:S02]  /*4740*/  UPLOP3.LUT UP1, UPT, UPT, UPT, UPT, 0x40, 0x4 ;  /* 0x000000000004789c */ /* 0x000fc40003f2e870 */
[----:B------:R-:W-:Y:S01]  /*4750*/  ULEA UR6, UR37, UR6, 0x18 ;  /* 0x0000000625067291 */ /* 0x000fe2000f8ec0ff */
[----:B------:R-:W-:-:S03]  /*4760*/  UMOV UR15, URZ ;  /* 0x000000ff000f7c82 */ /* 0x000fc60008000000 */
[----:B------:R-:W4:Y:S01]  /*4770*/  LDC R2, c[0x0][0xb0c] ;  /* 0x0002c300ff027b82 */ /* 0x000f220000000800 */
[----:B--2---:R-:W-:Y:S02]  /*4780*/  UISETP.NE.U32.AND UP2, UPT, UR8, URZ, UPT ;  /* 0x000000ff0800728c */ /* 0x004fe4000bf45070 */
[----:B---3--:R-:W-:-:S05]  /*4790*/  UISETP.NE.U32.AND UP3, UPT, UR4, URZ, UPT ;  /* 0x000000ff0400728c */ /* 0x008fca000bf65070 */
[----:B------:R-:W2:Y:S01]  /*47a0*/  LDC R18, c[0x0][0xb20] ;  /* 0x0002c800ff127b82 */ /* 0x000ea20000000800 */
[----:B-1----:R-:W-:Y:S01]  /*47b0*/  ISETP.NE.AND P1, PT, R0, 0x1, PT ;  /* 0x000000010000780c */ /* 0x002fe20003f25270 */
[----:B------:R-:W-:Y:S02]  /*47c0*/  UISETP.NE.AND.EX UP2, UPT, UR9, URZ, UPT, UP2 ;  /* 0x000000ff0900728c */ /* 0x000fe4000bf45320 */
[----:B------:R-:W-:-:S04]  /*47d0*/  UISETP.NE.AND.EX UP3, UPT, UR5, URZ, UPT, UP3 ;  /* 0x000000ff0500728c */ /* 0x000fc8000bf65330 */
[----:B-----5:R-:W1:Y:S08]  /*47e0*/  LDC.64 R32, c[0x0][0x348] ;  /* 0x0000d200ff207b82 */ /* 0x020e700000000a00 */
[----:B------:R-:W3:Y:S08]  /*47f0*/  LDC.64 R16, c[0x0][0xb10] ;  /* 0x0002c400ff107b82 */ /* 0x000ef00000000a00 */
[----:B------:R-:W1:Y:S08]  /*4800*/  LDC.64 R6, c[0x0][0xb18] ;  /* 0x0002c600ff067b82 */ /* 0x000e700000000a00 */
[----:B------:R-:W1:Y:S08]  /*4810*/  LDC.64 R4, c[0x0][0xb28] ;  /* 0x0002ca00ff047b82 */ /* 0x000e700000000a00 */
[----:B--2-4-:R-:W1:Y:S02]  /*4820*/  LDC R24, c[0x0][0x374] ;  /* 0x0000dd00ff187b82 */ /* 0x014e640000000800 */
.L_x_102:
[C---:B------:R-:W-:Y:S02]  /*4830*/  LEA R0, R29.reuse, UR6, 0x3 ;  /* 0x000000061d007c11 */ /* 0x040fe4000f8e18ff */
[----:B------:R-:W-:Y:S02]  /*4840*/  SHF.L.U32 R3, R28, 0x1f, RZ ;  /* 0x0000001f1c037819 */ /* 0x000fe400000006ff */
[----:B------:R-:W-:Y:S02]  /*4850*/  LEA R20, R29, UR6, 0x4 ;  /* 0x000000061d147c11 */ /* 0x000fe4000f8e20ff */
[----:B--2---:R-:W2:Y:S02]  /*4860*/  SYNCS.PHASECHK.TRANS64.TRYWAIT P0, [R0+URZ+0xf0], R3 ;  /* 0x0000f003000075a7 */ /* 0x004ea400080011ff */
[----:B--2---:R-:W-:Y:S05]  /*4870*/  @!P0 BRA `(.L_x_95) ;  /* 0x0000002c00c88947 */ /* 0x004fea0003800000 */
.L_x_175:
[----:B------:R-:W-:Y:S01]  /*4880*/  ISETP.GE.AND P0, PT, R26, 0x1, PT ;  /* 0x000000011a00780c */ /* 0x000fe20003f06270 */
[----:B------:R-:W4:Y:S01]  /*4890*/  LDS.128 R20, [R20+0x180] ;  /* 0x0001800014147984 */ /* 0x000f220000000c00 */
[----:B------:R-:W-:Y:S01]  /*48a0*/  ISETP.NE.U32.AND P4, PT, RZ, UR4, PT ;  /* 0x00000004ff007c0c */ /* 0x000fe2000bf85070 */
[----:B--2---:R-:W-:Y:S03]  /*48b0*/  VIADD R0, R0, 0x100 ;  /* 0x0000010000007836 */ /* 0x004fe60000000000 */
[----:B------:R-:W-:Y:S01]  /*48c0*/  ISETP.NE.AND.EX P4, PT, RZ, UR5, PT, P4 ;  /* 0x00000005ff007c0c */ /* 0x000fe2000bf85340 */
[----:B------:R-:W-:Y:S01]  /*48d0*/  @!PT LDS RZ, [RZ] ;  /* 0x00000000fffff984 */ /* 0x000fe20000000800 */
[----:B------:R-:W-:Y:S01]  /*48e0*/  @!PT LDS RZ, [RZ] ;  /* 0x00000000fffff984 */ /* 0x000fe20000000800 */
[----:B------:R-:W-:Y:S01]  /*48f0*/  @!PT LDS RZ, [RZ] ;  /* 0x00000000fffff984 */ /* 0x000fe20000000800 */
[----:B------:R-:W-:Y:S01]  /*4900*/  @!PT LDS RZ, [RZ] ;  /* 0x00000000fffff984 */ /* 0x000fe20000000800 */
[----:B------:R2:W-:Y:S06]  /*4910*/  MEMBAR.ALL.CTA ;  /* 0x0000000000007992 */ /* 0x0005ec0000008000 */
[----:B--2---:R-:W2:Y:S01]  /*4920*/  FENCE.VIEW.ASYNC.S ;  /* 0x00000000000073c6 */ /* 0x004ea20000000000 */
[----:B------:R-:W-:Y:S04]  /*4930*/  PRMT R0, RZ, 0x654, R0 ;  /* 0x00000654ff007816 */ /* 0x000fe80000000000 */
[----:B--2---:R2:W-:Y:S01]  /*4940*/  SYNCS.ARRIVE.TRANS64.RED.A1T0 RZ, [R0+URZ], RZ ;  /* 0x000000ff00ff79a7 */ /* 0x0045e200081004ff */
[----:B----4-:R-:W-:Y:S11]  /*4950*/  LOP3.LUT P3, RZ, R22, 0x1, RZ, 0xc0, !PT ;  /* 0x0000000116ff7812 */ /* 0x010ff6000786c0ff */
[----:B------:R-:W-:Y:S02]  /*4960*/  @!UPT UIADD3 URZ, UPT, UPT, URZ, URZ, URZ ;  /* 0x000000fffffff290 */ /* 0x000fe4000fffe0ff */
[----:B------:R-:W-:Y:S02]  /*4970*/  @P3 MOV R13, R20 ;  /* 0x00000014000d3202 */ /* 0x000fe40000000f00 */
[----:B------:R-:W-:Y:S01]  /*4980*/  @P3 LOP3.LUT R8, R21, 0xffff, RZ, 0xc0, !PT ;  /* 0x0000ffff15083812 */ /* 0x000fe200078ec0ff */
[----:B--2---:R-:W-:Y:S06]  /*4990*/  @!P0 BRA `(.L_x_96) ;  /* 0x0000000000a48947 */ /* 0x004fec0003800000 */
[----:B-1----:R-:W-:Y:S01]  /*49a0*/  IMAD.HI.U32 R31, R24, R7, RZ ;  /* 0x00000007181f7227 */ /* 0x002fe200078e00ff */
[----:B------:R-:W-:Y:S02]  /*49b0*/  ISETP.NE.AND P0, PT, R6, 0x1, PT ;  /* 0x000000010600780c */ /* 0x000fe40003f05270 */
[----:B------:R-:W-:Y:S01]  /*49c0*/  ISETP.NE.AND P2, PT, R26, 0x1, PT ;  /* 0x000000011a00780c */ /* 0x000fe20003f45270 */
[----:B---3--:R-:W-:Y:S01]  /*49d0*/  IMAD.HI.U32 R34, R19, R16, RZ ;  /* 0x0000001013227227 */ /* 0x008fe200078e00ff */
[----:B------:R-:W-:Y:S02]  /*49e0*/  SHF.R.U32.HI R31, RZ, R18, R31 ;  /* 0x00000012ff1f7219 */ /* 0x000fe4000001161f */
[----:B------:R-:W-:Y:S01]  /*49f0*/  ISETP.NE.AND P5, PT, R2, 0x1, PT ;  /* 0x000000010200780c */ /* 0x000fe20003fa5270 */
[----:B------:R-:W-:Y:S01]  /*4a00*/  IMAD.HI.U32 R36, R13, R16, RZ ;  /* 0x000000100d247227 */ /* 0x000fe200078e00ff */
[----:B------:R-:W-:Y:S02]  /*4a10*/  SHF.R.U32.HI R34, RZ, R17, R34 ;  /* 0x00000011ff227219 */ /* 0x000fe40000011622 */
[----:B------:R-:W-:Y:S01]  /*4a20*/  SEL R3, R24, R31, !P0 ;  /* 0x0000001f18037207 */ /* 0x000fe20004000000 */
[C---:B------:R-:W-:Y:S01]  /*4a30*/  IMAD.HI.U32 R31, R8.reuse, R7, RZ ;  /* 0x00000007081f7227 */ /* 0x040fe200078e00ff */
[----:B------:R-:W-:Y:S02]  /*4a40*/  SEL R11, R19, R34, !P5 ;  /* 0x00000022130b7207 */ /* 0x000fe40006800000 */
[----:B------:R-:W-:Y:S01]  /*4a50*/  SHF.R.U32.HI R36, RZ, R17, R36 ;  /* 0x00000011ff247219 */ /* 0x000fe20000011624 */
[----:B------:R-:W-:Y:S01]  /*4a60*/  IMAD.HI.U32 R38, R3, R4, RZ ;  /* 0x0000000403267227 */ /* 0x000fe200078e00ff */
[----:B------:R-:W-:Y:S03]  /*4a70*/  SHF.R.U32.HI R31, RZ, R18, R31 ;  /* 0x00000012ff1f7219 */ /* 0x000fe6000001161f */
[----:B------:R-:W-:Y:S01]  /*4a80*/  IMAD.HI.U32 R34, R11, R4, RZ ;  /* 0x000000040b227227 */ /* 0x000fe200078e00ff */
[----:B------:R-:W-:Y:S02]  /*4a90*/  @P2 SHF.R.U32.HI R3, RZ, R5, R38 ;  /* 0x00000005ff032219 */ /* 0x000fe40000011626 */
[----:B------:R-:W-:Y:S02]  /*4aa0*/  SEL R9, R8, R31, !P0 ;  /* 0x0000001f08097207 */ /* 0x000fe40004000000 */
[----:B------:R-:W-:Y:S01]  /*4ab0*/  @P2 SHF.R.U32.HI R11, RZ, R5, R34 ;  /* 0x00000005ff0b2219 */ /* 0x000fe20000011622 */
[C---:B------:R-:W-:Y:S01]  /*4ac0*/  IMAD R10, R26.reuse, R3, RZ ;  /* 0x000000031a0a7224 */ /* 0x040fe200078e02ff */
[----:B------:R-:W-:Y:S01]  /*4ad0*/  SEL R3, R13, R36, !P5 ;  /* 0x000000240d037207 */ /* 0x000fe20006800000 */
[C---:B------:R-:W-:Y:S03]  /*4ae0*/  IMAD.HI.U32 R14, R9.reuse, R4, RZ ;  /* 0x00000004090e7227 */ /* 0x040fe600078e00ff */
[----:B------:R-:W-:Y:S01]  /*4af0*/  ISETP.GE.AND P0, PT, R9, R10, PT ;  /* 0x0000000a0900720c */ /* 0x000fe20003f06270 */
[C---:B------:R-:W-:Y:S01]  /*4b00*/  IMAD R12, R26.reuse, R11, RZ ;  /* 0x0000000b1a0c7224 */ /* 0x040fe200078e02ff */
[-C--:B------:R-:W-:Y:S04]  /*4b10*/  SHF.R.U32.HI R14, RZ, R5.reuse, R14 ;  /* 0x00000005ff0e7219 */ /* 0x080fe8000001160e */
[----:B------:R-:W-:Y:S02]  /*4b20*/  ISETP.GE.OR P0, PT, R3, R12, P0 ;  /* 0x0000000c0300720c */ /* 0x000fe40000706670 */
[----:B------:R-:W-:Y:S05]  /*4b30*/  SEL R15, R9, R14, !P2 ;  /* 0x0000000e090f7207 */ /* 0x000fea0005000000 */
[----:B------:R-:W-:Y:S04]  /*4b40*/  IMAD.MOV R14, RZ, RZ, -R15 ;  /* 0x000000ffff0e7224 */ /* 0x000fe800078e0a0f */
[----:B------:R-:W-:Y:S02]  /*4b50*/  IMAD R14, R26, R14, R9 ;  /* 0x0000000e1a0e7224 */ /* 0x000fe400078e0209 */
[C---:B------:R-:W-:Y:S05]  /*4b60*/  @!P0 IMAD.HI.U32 R10, R3.reuse, R4, RZ ;  /* 0x00000004030a8227 */ /* 0x040fea00078e00ff */
[----:B------:R-:W-:Y:S04]  /*4b70*/  @!P0 SHF.R.U32.HI R10, RZ, R5, R10 ;  /* 0x00000005ff0a8219 */ /* 0x000fe8000001160a */
[----:B------:R-:W-:Y:S01]  /*4b80*/  @!P0 SEL R0, R3, R10, !P2 ;  /* 0x0000000a03008207 */ /* 0x000fe20005000000 */
[----:B------:R-:W-:Y:S03]  /*4b90*/  IMAD.MOV R10, RZ, RZ, -R3 ;  /* 0x000000ffff0a7224 */ /* 0x000fe600078e0a03 */
[----:B------:R-:W-:Y:S01]  /*4ba0*/  @!P0 IADD3 R15, PT, PT, R15, -R0, RZ ;  /* 0x800000000f0f8210 */ /* 0x000fe20007ffe0ff */
[----:B------:R-:W-:Y:S01]  /*4bb0*/  @!P0 IMAD R0, R11, R14, R0 ;  /* 0x0000000e0b008224 */ /* 0x000fe200078e0200 */
[----:B------:R-:W-:Y:S01]  /*4bc0*/  IADD3 R11, PT, PT, -R9, RZ, RZ ;  /* 0x000000ff090b7210 */ /* 0x000fe20007ffe1ff */
[----:B------:R-:W-:Y:S02]  /*4bd0*/  IMAD R13, R2, R10, R13 ;  /* 0x0000000a020d7224 */ /* 0x000fe400078e020d */
[----:B------:R-:W-:Y:S02]  /*4be0*/  @!P0 IMAD R9, R15, R26, R3 ;  /* 0x0000001a0f098224 */ /* 0x000fe400078e0203 */
[----:B------:R-:W-:Y:S02]  /*4bf0*/  @!P0 IMAD.MOV.U32 R3, RZ, RZ, R0 ;  /* 0x000000ffff038224 */ /* 0x000fe400078e0000 */
[----:B------:R-:W-:Y:S02]  /*4c00*/  IMAD R8, R6, R11, R8 ;  /* 0x0000000b06087224 */ /* 0x000fe400078e0208 */
[----:B------:R-:W-:Y:S02]  /*4c10*/  IMAD R13, R3, R2, R13 ;  /* 0x00000002030d7224 */ /* 0x000fe400078e020d */
[----:B------:R-:W-:Y:S02]  /*4c20*/  IMAD R8, R9, R6, R8 ;  /* 0x0000000609087224 */ /* 0x000fe400078e0208 */
.L_x_96:
[----:B------:R-:W-:Y:S05]  /*4c30*/  BRA.U UP1, `(.L_x_97) ;  /* 0x0000000101107547 */ /* 0x000fea000b800000 */
[----:B------:R-:W-:Y:S04]  /*4c40*/  MOV R0, UR7 ;  /* 0x0000000700007c02 */ /* 0x000fe80008000f00 */
[----:B------:R-:W-:Y:S04]  /*4c50*/  SHF.L.U32 R3, R0, 0x1f, RZ ;  /* 0x0000001f00037819 */ /* 0x000fe800000006ff */
[----:B------:R-:W2:Y:S02]  /*4c60*/  SYNCS.PHASECHK.TRANS64.TRYWAIT P0, [UR6+0xe8], R3 ;  /* 0x0000e803ff0075a7 */ /* 0x000ea40008001106 */
[----:B--2---:R-:W-:Y:S05]  /*4c70*/  @!P0 BRA `(.L_x_98) ;  /* 0x0000002800dc8947 */ /* 0x004fea0003800000 */
.L_x_97:
[----:B------:R-:W-:Y:S05]  /*4c80*/  BRA.U !UP3, `(.L_x_99) ;  /* 0x000000010b347547 */ /* 0x000fea000b800000 */
[----:B------:R-:W-:Y:S01]  /*4c90*/  UPLOP3.LUT UP0, UPT, UPT, UPT, UP2, 0x80, 0x8 ;  /* 0x000000000008789c */ /* 0x000fe20003f0f020 */
[----:B--2---:R-:W-:Y:S02]  /*4ca0*/  HFMA2 R0, -RZ, RZ, 0, 5.9604644775390625e-08 ;  /* 0x00000001ff007431 */ /* 0x004fe400000001ff */
[----:B------:R-:W-:Y:S03]  /*4cb0*/  IMAD.MOV.U32 R70, RZ, RZ, 0x1 ;  /* 0x00000001ff467424 */ /* 0x000fe600078e00ff */
[----:B------:R-:W-:Y:S05]  /*4cc0*/  PLOP3.LUT P0, PT, PT, PT, UP0, 0x80, 0x8 ;  /* 0x000000000008781c */ /* 0x000fea0003f0f008 */
[----:B------:R-:W2:Y:S01]  /*4cd0*/  @UP0 LDCU.64 UR10, c[0x0][0x888] ;  /* 0x00011100ff0a07ac */ /* 0x000ea20008000a00 */
[----:B------:R-:W-:Y:S07]  /*4ce0*/  @UP0 UIMAD UR8, UR36, UR4, URZ ;  /* 0x00000004240802a4 */ /* 0x000fee000f8e02ff */
[----:B------:R-:W-:Y:S01]  /*4cf0*/  @!P0 PRMT R70, R0, 0x7610, R70 ;  /* 0x0000761000468816 */ /* 0x000fe20000000046 */
[----:B--2---:R-:W-:Y:S03]  /*4d00*/  @UP0 UIMAD.WIDE UR10, UR8, 0x4, UR10 ;  /* 0x00000004080a08a5 */ /* 0x004fe6000f8e020a */
[----:B------:R-:W2:Y:S03]  /*4d10*/  @!UP0 LDCU UR8, c[0x0][0x880] ;  /* 0x00011000ff0887ac */ /* 0x000ea60008000800 */
[----:B------:R-:W-:Y:S01]  /*4d20*/  IMAD.U32 R10, RZ, RZ, UR10 ;  /* 0x0000000aff0a7e24 */ /* 0x000fe2000f8e00ff */
[----:B------:R-:W-:Y:S05]  /*4d30*/  MOV R11, UR11 ;  /* 0x0000000b000b7c02 */ /* 0x000fea0008000f00 */
[----:B------:R4:W5:Y:S02]  /*4d40*/  @P0 LDG.E R35, desc[UR40][R10.64] ;  /* 0x000000280a230981 */ /* 0x000964000c1e1900 */
[----:B--2-4-:R-:W-:Y:S07]  /*4d50*/  @!P0 IMAD.U32 R35, RZ, RZ, UR8 ;  /* 0x00000008ff238e24 */ /* 0x014fee000f8e00ff */
.L_x_99:
[----:B-----5:R-:W-:Y:S01]  /*4d60*/  @!P4 FSETP.EQ.AND P5, PT, R35, RZ, PT ;  /* 0x000000ff2300c20b */ /* 0x020fe20003fa2000 */
[----:B------:R-:W-:Y:S01]  /*4d70*/  @!UPT UIADD3 URZ, UPT, UPT, URZ, URZ, URZ ;  /* 0x000000fffffff290 */ /* 0x000fe2000fffe0ff */
[----:B------:R-:W-:Y:S11]  /*4d80*/  @!P4 BRA `(.L_x_100) ;  /* 0x000000000014c947 */ /* 0x000ff60003800000 */
[----:B------:R-:W-:Y:S02]  /*4d90*/  LOP3.LUT P0, RZ, R70, 0xff, RZ, 0xc0, !PT ;  /* 0x000000ff46ff7812 */ /* 0x000fe4000780c0ff */
[----:B------:R-:W-:Y:S04]  /*4da0*/  PLOP3.LUT P5, PT, PT, PT, UP0, 0x80, 0x8 ;  /* 0x000000000008781c */ /* 0x000fe80003faf008 */
[----:B------:R-:W-:Y:S07]  /*4db0*/  PLOP3.LUT P5, PT, P5, PT, PT, 0x8, 0x80 ;  /* 0x000000000080781c */ /* 0x000fee0002fae170 */
[----:B------:R-:W-:Y:S11]  /*4dc0*/  @P0 FSETP.EQ.AND P5, PT, R35, RZ, PT ;  /* 0x000000ff2300020b */ /* 0x000ff60003fa2000 */
[----:B------:R-:W-:Y:S02]  /*4dd0*/  @!UPT UIADD3 URZ, UPT, UPT, URZ, URZ, URZ ;  /* 0x000000fffffff290 */ /* 0x000fe4000fffe0ff */
.L_x_100:
[----:B------:R-:W4:Y:S01]  /*4de0*/  LDC.64 R14, c[0x0][0xb10] ;  /* 0x0002c400ff0e7b82 */ /* 0x000f220000000a00 */
[----:B------:R-:W-:Y:S01]  /*4df0*/  ULEA UR13, UR15, UR6, 0x3 ;  /* 0x000000060f0d7291 */ /* 0x000fe2000f8e18ff */
[----:B------:R-:W-:Y:S01]  /*4e00*/  SHF.L.U32 R12, R30, 0x1f, RZ ;  /* 0x0000001f1e0c7819 */ /* 0x000fe200000006ff */
[----:B------:R-:W-:Y:S01]  /*4e10*/  VIADD R29, R29, 0x1 ;  /* 0x000000011d1d7836 */ /* 0x000fe20000000000 */
[----:B------:R-:W-:Y:S04]  /*4e20*/  @P3 SHF.R.U32.HI R27, RZ, 0x10, R21 ;  /* 0x00000010ff1b3819 */ /* 0x000fe80000011615 */
[----:B------:R-:W5:Y:S02]  /*4e30*/  LDC.64 R10, c[0x0][0xb18] ;  /* 0x0002c600ff0a7b82 */ /* 0x000f640000000a00 */
[----:B------:R-:W1:Y:S01]  /*4e40*/  SYNCS.PHASECHK.TRANS64.TRYWAIT P4, [UR13+0xd0], R12 ;  /* 0x0000d00cff0075a7 */ /* 0x000e62000808110d */
[----:B----4-:R-:W-:Y:S05]  /*4e50*/  @!P1 IMAD.HI.U32 R14, R13, R14, RZ ;  /* 0x0000000e0d0e9227 */ /* 0x010fea00078e00ff */
[----:B--2---:R-:W2:Y:S01]  /*4e60*/  @!P1 LDC R0, c[0x0][0xb20] ;  /* 0x0002c800ff009b82 */ /* 0x004ea20000000800 */
[----:B------:R-:W-:Y:S01]  /*4e70*/  @!P1 SHF.R.U32.HI R14, RZ, R15, R14 ;  /* 0x0000000fff0e9219 */ /* 0x000fe2000001160e */
[----:B-----5:R-:W-:Y:S01]  /*4e80*/  @!P1 IMAD.HI.U32 R11, R8, R11, RZ ;  /* 0x0000000b080b9227 */ /* 0x020fe200078e00ff */
[----:B------:R-:W-:Y:S05]  /*4e90*/  @!P1 ISETP.NE.AND P0, PT, R10, 0x1, PT ;  /* 0x000000010a00980c */ /* 0x000fea0003f05270 */
[----:B------:R-:W4:Y:S01]  /*4ea0*/  @!P1 LDC R3, c[0x0][0xb0c] ;  /* 0x0002c300ff039b82 */ /* 0x000f220000000800 */
[----:B--2---:R-:W-:Y:S02]  /*4eb0*/  @!P1 SHF.R.U32.HI R9, RZ, R0, R11 ;  /* 0x00000000ff099219 */ /* 0x004fe4000001160b */
[----:B----4-:R-:W-:Y:S02]  /*4ec0*/  @!P1 ISETP.NE.AND P2, PT, R3, 0x1, PT ;  /* 0x000000010300980c */ /* 0x010fe40003f45270 */
[----:B------:R-:W-:Y:S02]  /*4ed0*/  @!P1 SEL R9, R8, R9, !P0 ;  /* 0x0000000908099207 */ /* 0x000fe40004000000 */
[----:B------:R-:W-:Y:S02]  /*4ee0*/  ELECT P0, URZ, PT ;  /* 0x0000000000ff782f */ /* 0x000fe40003800000 */
[----:B------:R-:W-:Y:S05]  /*4ef0*/  @!P1 SEL R14, R13, R14, !P2 ;  /* 0x0000000e0d0e9207 */ /* 0x000fea0005000000 */
[----:B------:R-:W-:Y:S02]  /*4f00*/  @!P1 IMAD.IADD R0, R9, 0x1, -R14 ;  /* 0x0000000109009824 */ /* 0x000fe400078e0a0e */
[----:B------:R-:W-:Y:S02]  /*4f10*/  @!P1 IMAD.IADD R9, R14, 0x1, -R9 ;  /* 0x000000010e099824 */ /* 0x000fe400078e0a09 */
[----:B------:R-:W-:Y:S02]  /*4f20*/  @!P1 IMAD R13, R0, R3, R13 ;  /* 0x00000003000d9224 */ /* 0x000fe400078e020d */
[----:B------:R-:W-:Y:S01]  /*4f30*/  @!P1 IMAD R8, R9, R10, R8 ;  /* 0x0000000a09089224 */ /* 0x000fe200078e0208 */
[----:B-1----:R-:W-:Y:S06]  /*4f40*/  @!P4 BRA `(.L_x_101) ;  /* 0x000000280040c947 */ /* 0x002fec0003800000 */
.L_x_178:
[----:B------:R-:W-:Y:S01]  /*4f50*/  PLOP3.LUT P5, PT, P5, P0, PT, 0xf2, 0x2f ;  /* 0x00000000002f781c */ /* 0x000fe20002fa1e72 */
[----:B------:R-:W-:Y:S01]  /*4f60*/  UMOV UR16, 0x0 ;  /* 0x0000000000107882 */ /* 0x000fe20000000000 */
[----:B------:R-:W-:Y:S01]  /*4f70*/  UMOV UR17, 0x10000000 ;  /* 0x1000000000117882 */ /* 0x000fe20000000000 */
[----:B------:R-:W-:Y:S01]  /*4f80*/  UMOV UR12, UR36 ;  /* 0x00000024000c7c82 */ /* 0x000fe20008000000 */
[----:B------:R-:W-:Y:S09]  /*4f90*/  @P3 R2UR UR36, R27 ;  /* 0x000000001b2432ca */ /* 0x000ff200000e0000 */
[----:B-1----:R-:W-:Y:S01]  /*4fa0*/  @!P5 IADD3 R3, P0, PT, R32, 0x580, RZ ;  /* 0x000005802003d810 */ /* 0x002fe20007f1e0ff */
[----:B------:R-:W-:Y:S01]  /*4fb0*/  @!P5 IMAD.SHL.U32 R69, R69, 0x10, RZ ;  /* 0x000000104545d824 */ /* 0x000fe200078e00ff */
[----:B------:R-:W-:Y:S01]  /*4fc0*/  VOTEU.ALL UP1, P5 ;  /* 0x0000000000ff7886 */ /* 0x000fe20002820000 */
[----:B------:R-:W-:Y:S01]  /*4fd0*/  @!P5 IMAD.SHL.U32 R63, R63, 0x80, RZ ;  /* 0x000000803f3fd824 */ /* 0x000fe200078e00ff */
[----:B------:R-:W-:Y:S01]  /*4fe0*/  @!P5 R2UR UR9, R3 ;  /* 0x000000000309d2ca */ /* 0x000fe200000e0000 */
[----:B------:R-:W-:Y:S01]  /*4ff0*/  @!P5 IMAD.X R0, RZ, RZ, R33, P0 ;  /* 0x000000ffff00d224 */ /* 0x000fe200000e0621 */
[----:B------:R-:W-:Y:S01]  /*5000*/  @!P5 R2UR UR10, R69 ;  /* 0x00000000450ad2ca */ /* 0x000fe200000e0000 */
[----:B------:R-:W-:Y:S01]  /*5010*/  @!UP1 ULEA UR14, UR15, UR6, 0xc ;  /* 0x000000060f0e9291 */ /* 0x000fe2000f8e60ff */
[----:B------:R-:W-:Y:S01]  /*5020*/  @!P5 R2UR UR11, R63 ;  /* 0x000000003f0bd2ca */ /* 0x000fe200000e0000 */
[----:B------:R-:W-:Y:S01]  /*5030*/  UIADD3 UR15, UPT, UPT, UR15, 0x1, URZ ;  /* 0x000000010f0f7890 */ /* 0x000fe2000fffe0ff */
[----:B------:R-:W-:Y:S01]  /*5040*/  @!P5 R2UR UR8, R0 ;  /* 0x000000000008d2ca */ /* 0x000fe200000e0000 */
[----:B------:R-:W-:Y:S01]  /*5050*/  IMAD.IADD R69, R8, 0x1, R62 ;  /* 0x0000000108457824 */ /* 0x000fe200078e023e */
[----:B------:R-:W-:Y:S01]  /*5060*/  ISETP.NE.AND P0, PT, R29, 0x2, PT ;  /* 0x000000021d00780c */ /* 0x000fe20003f05270 */
[----:B------:R-:W-:Y:S03]  /*5070*/  IMAD.IADD R63, R13, 0x1, R68 ;  /* 0x000000010d3f7824 */ /* 0x000fe600078e0244 */
[----:B------:R-:W-:Y:S01]  /*5080*/  SEL R3, RZ, 0x1, P0 ;  /* 0x00000001ff037807 */ /* 0x000fe20000000000 */
[----:B------:R-:W-:Y:S01]  /*5090*/  IMAD.U32 R10, RZ, RZ, UR9 ;  /* 0x00000009ff0a7e24 */ /* 0x000fe2000f8e00ff */
[----:B------:R-:W-:Y:S01]  /*50a0*/  UIADD3 UR9, UPT, UPT, UR13, 0xc0, URZ ;  /* 0x000000c00d097890 */ /* 0x000fe2000fffe0ff */
[----:B------:R-:W-:Y:S02]  /*50b0*/  SEL R29, R29, RZ, P0 ;  /* 0x000000ff1d1d7207 */ /* 0x000fe40000000000 */
[----:B------:R-:W-:Y:S02]  /*50c0*/  LOP3.LUT R28, R28, R3, RZ, 0x3c, !PT ;  /* 0x000000031c1c7212 */ /* 0x000fe400078e3cff */
[----:B------:R-:W-:Y:S01]  /*50d0*/  IMAD.U32 R11, RZ, RZ, UR8 ;  /* 0x00000008ff0b7e24 */ /* 0x000fe2000f8e00ff */
[----:B------:R-:W-:Y:S01]  /*50e0*/  @!P5 R2UR UR18, R10 ;  /* 0x000000000a12d2ca */ /* 0x000fe200000e0000 */
[----:B------:R-:W-:Y:S01]  /*50f0*/  @!UP1 UIADD3 UR8, UPT, UPT, UR14, 0x200, URZ ;  /* 0x000002000e089890 */ /* 0x000fe2000fffe0ff */
[----:B------:R-:W-:Y:S02]  /*5100*/  VOTEU.ALL UP1, P5 ;  /* 0x0000000000ff7886 */ /* 0x000fe40002820000 */
[----:B------:R-:W-:Y:S01]  /*5110*/  @!P5 R2UR UR19, R11 ;  /* 0x000000000b13d2ca */ /* 0x000fe200000e0000 */
[----:B------:R-:W-:Y:S11]  /*5120*/  UPRMT UR14, UR37, 0x654, UR9 ;  /* 0x00000654250e7896 */ /* 0x000ff60008000009 */
[----:B------:R-:W-:Y:S01]  /*5130*/  @!UPT UIADD3 URZ, UPT, UPT, URZ, URZ, URZ ;  /* 0x000000fffffff290 */ /* 0x000fe2000fffe0ff */
[----:B------:R2:W-:Y:S01]  /*5140*/  @!UP1 UTMALDG.3D [UR8], [UR18], desc[UR16] ;  /* 0x00001008120095b4 */ /* 0x0005e20008011000 */
[----:B------:R2:W-:Y:S01]  /*5150*/  @!P5 SYNCS.ARRIVE.TRANS64.RED.A0TR RZ, [UR13+0xc0], R25 ;  /* 0x0000c019ffffd9a7 */ /* 0x0005e2000830040d */
[----:B------:R-:W-:Y:S04]  /*5160*/  UISETP.NE.AND UP1, UPT, UR15, 0x2, UPT ;  /* 0x000000020f00788c */ /* 0x000fe8000bf25270 */
[----:B------:R-:W-:Y:S02]  /*5170*/  USEL UR13, URZ, 0x1, UP1 ;  /* 0x00000001ff0d7887 */ /* 0x000fe40008800000 */
[----:B------:R-:W-:Y:S02]  /*5180*/  USEL UR15, UR15, URZ, UP1 ;  /* 0x000000ff0f0f7287 */ /* 0x000fe40008800000 */
[----:B------:R-:W-:Y:S02]  /*5190*/  UPLOP3.LUT UP1, UPT, UPT, UPT, UPT, 0x80, 0x8 ;  /* 0x000000000008789c */ /* 0x000fe40003f2f070 */
[----:B------:R-:W-:Y:S01]  /*51a0*/  LOP3.LUT R30, R30, UR13, RZ, 0x3c, !PT ;  /* 0x0000000d1e1e7c12 */ /* 0x000fe2000f8e3cff */
[----:B------:R-:W-:Y:S01]  /*51b0*/  SYNCS.ARRIVE.TRANS64.RED.A1T0 RZ, [UR14], RZ ;  /* 0x000000ffffff79a7 */ /* 0x000fe2000810040e */
[----:B------:R-:W-:Y:S07]  /*51c0*/  @P3 BRA `(.L_x_102) ;  /* 0xfffffff400983947 */ /* 0x000fee000383ffff */
[----:B------:R-:W-:Y:S01]  /*51d0*/  UIADD3 UR6, UPT, UPT, UR6, 0xd0, URZ ;  /* 0x000000d006067890 */ /* 0x000fe2000fffe0ff */
[----:B------:R-:W-:-:S03]  /*51e0*/  SHF.L.U32 R3, R30, 0x1f, RZ ;  /* 0x0000001f1e037819 */ /* 0x000fc600000006ff */
[----:B------:R-:W-:-:S09]  /*51f0*/  ULEA UR4, UR15, UR6, 0x3 ;  /* 0x000000060f047291 */ /* 0x000fd2000f8e18ff */
[----:B------:R-:W1:Y:S02]  /*5200*/  SYNCS.PHASECHK.TRANS64.TRYWAIT P0, [UR4], R3 ;  /* 0x00000003ff0075a7 */ /* 0x000e640008001104 */
[----:B-1----:R-:W-:Y:S05]  /*5210*/  @!P0 BRA `(.L_x_103) ;  /* 0x0000002400a48947 */ /* 0x002fea0003800000 */
.L_x_180:
[----:B------:R-:W-:-:S04]  /*5220*/  UIADD3 UR5, UPT, UPT, UR15, 0x1, URZ ;  /* 0x000000010f057890 */ /* 0x000fc8000fffe0ff */
[----:B------:R-:W-:-:S04]  /*5230*/  UISETP.NE.AND UP0, UPT, UR5, 0x2, UPT ;  /* 0x000000020500788c */ /* 0x000fc8000bf05270 */
[----:B------:R-:W-:Y:S02]  /*5240*/  USEL UR4, URZ, 0x1, UP0 ;  /* 0x00000001ff047887 */ /* 0x000fe40008000000 */
[----:B------:R-:W-:-:S04]  /*5250*/  USEL UR5, UR5, URZ, UP0 ;  /* 0x000000ff05057287 */ /* 0x000fc80008000000 */
[----:B------:R-:W-:Y:S01]  /*5260*/  ULEA UR5, UR5, UR6, 0x3 ;  /* 0x0000000605057291 */ /* 0x000fe2000f8e18ff */
[----:B-1----:R-:W-:-:S04]  /*5270*/  LOP3.LUT R3, R30, UR4, RZ, 0x3c, !PT ;  /* 0x000000041e037c12 */ /* 0x002fc8000f8e3cff */
[----:B------:R-:W-:Y:S01]  /*5280*/  SHF.L.U32 R3, R3, 0x1f, RZ ;  /* 0x0000001f03037819 */ /* 0x000fe200000006ff */
[----:B------:R-:W-:-:S07]  /*5290*/  IMAD.U32 R0, RZ, RZ, UR5 ;  /* 0x00000005ff007e24 */ /* 0x000fce000f8e00ff */
.L_x_104:
[----:B-1----:R1:W4:Y:S02]  /*52a0*/  SYNCS.PHASECHK.TRANS64.TRYWAIT P0, [R0+URZ], R3 ;  /* 0x00000003000075a7 */ /* 0x00232400080011ff */
[----:B----4-:R-:W-:Y:S05]  /*52b0*/  @!P0 NANOSLEEP.SYNCS 0x989680 ;  /* 0x009896800000895d */ /* 0x010fea0003900000 */
[----:B------:R-:W4:Y:S02]  /*52c0*/  @!P0 SYNCS.PHASECHK.TRANS64 P0, [R0+URZ], R3 ;  /* 0x00000003000085a7 */ /* 0x000f2400080010ff */
[----:B--2-4-:R-:W-:Y:S05]  /*52d0*/  @P0 EXIT ;  /* 0x000000000000094d */ /* 0x014fea0003800000 */
[----:B------:R-:W-:Y:S05]  /*52e0*/  BRA `(.L_x_104) ;  /* 0xfffffffc00ec7947 */ /* 0x000fea000383ffff */
.L_x_94:
[----:B------:R-:W-:-:S06]  /*52f0*/  UISETP.GE.AND UP1, UPT, UR10, 0x4, UPT ;  /* 0x000000040a00788c */ /* 0x000fcc000bf26270 */
[----:B------:R-:W-:-:S13]  /*5300*/  PLOP3.LUT P0, PT, PT, PT, UP1, 0x80, 0x8 ;  /* 0x000000000008781c */ /* 0x000fda0003f0f018 */
[----:B------:R-:W-:Y:S05]  /*5310*/  @!P0 EXIT ;  /* 0x000000000000894d */ /* 0x000fea0003800000 */
[----:B------:R-:W-:Y:S01]  /*5320*/  BAR.SYNC.DEFER_BLOCKING 0x6, 0xa0 ;  /* 0x0182800000007b1d */ /* 0x000fe20000010000 */
[C---:B------:R-:W-:Y:S02]  /*5330*/  IMAD.SHL.U32 R3, R87.reuse, 0x10, RZ ;  /* 0x0000001057037824 */ /* 0x040fe400078e00ff */
[----:B------:R-:W-:Y:S02]  /*5340*/  HFMA2 R84, -RZ, RZ, 0, 0 ;  /* 0x00000000ff547431 */ /* 0x000fe400000001ff */
[C---:B------:R-:W-:Y:S01]  /*5350*/  IMAD.SHL.U32 R86, R87.reuse, 0x2, RZ ;  /* 0x0000000257567824 */ /* 0x040fe200078e00ff */
[----:B------:R-:W-:Y:S01]  /*5360*/  CS2R R82, SRZ ;  /* 0x0000000000527805 */ /* 0x000fe2000001ff00 */
[----:B------:R-:W-:Y:S01]  /*5370*/  IMAD.U32 R33, R87, 0x10000, RZ ;  /* 0x0001000057217824 */ /* 0x000fe200078e00ff */
[----:B------:R-:W-:Y:S01]  /*5380*/  UMOV UR42, 0x400 ;  /* 0x00000400002a7882 */ /* 0x000fe20000000000 */
[----:B------:R-:W1:Y:S01]  /*5390*/  LDC R73, c[0x0][0x370] ;  /* 0x0000dc00ff497b82 */ /* 0x000e620000000800 */
[----:B------:R-:W-:Y:S01]  /*53a0*/  ULEA UR42, UR37, UR42, 0x18 ;  /* 0x0000002a252a7291 */ /* 0x000fe2000f8ec0ff */
[----:B------:R-:W-:Y:S01]  /*53b0*/  LOP3.LUT P0, R5, R3, 0x40, RZ, 0xc0, !PT ;  /* 0x0000004003057812 */ /* 0x000fe2000780c0ff */
[----:B------:R-:W-:Y:S01]  /*53c0*/  IMAD.MOV.U32 R85, RZ, RZ, 0x1 ;  /* 0x00000001ff557424 */ /* 0x000fe200078e00ff */
[----:B------:R-:W-:Y:S01]  /*53d0*/  LOP3.LUT R33, R33, 0x600000, RZ, 0xc0, !PT ;  /* 0x0060000021217812 */ /* 0x000fe200078ec0ff */
[----:B------:R-:W-:Y:S01]  /*53e0*/  IMAD.MOV.U32 R30, RZ, RZ, RZ ;  /* 0x000000ffff1e7224 */ /* 0x000fe200078e00ff */
[----:B------:R-:W-:Y:S01]  /*53f0*/  LOP3.LUT R86, R5, 0x8, R86, 0xf8, !PT ;  /* 0x0000000805567812 */ /* 0x000fe200078ef856 */
[----:B------:R-:W-:Y:S01]  /*5400*/  IMAD.MOV.U32 R90, RZ, RZ, RZ ;  /* 0x000000ffff5a7224 */ /* 0x000fe200078e00ff */
[----:B------:R-:W2:Y:S01]  /*5410*/  LDC R28, c[0x0][0xb0c] ;  /* 0x0002c300ff1c7b82 */ /* 0x000ea20000000800 */
[----:B------:R-:W-:Y:S01]  /*5420*/  P2R R75, PR, RZ, 0x1 ;  /* 0x00000001ff4b7803 */ /* 0x000fe20000000000 */
[----:B------:R-:W-:Y:S01]  /*5430*/  IMAD.MOV.U32 R81, RZ, RZ, RZ ;  /* 0x000000ffff517224 */ /* 0x000fe200078e00ff */
[----:B------:R-:W-:Y:S01]  /*5440*/  LOP3.LUT R86, R86, 0x7b0, R3, 0xf8, !PT ;  /* 0x000007b056567812 */ /* 0x000fe200078ef803 */
[----:B------:R-:W3:Y:S01]  /*5450*/  LDCU.64 UR46, c[0x0][0x348] ;  /* 0x00006900ff2e77ac */ /* 0x000ee20008000a00 */
[----:B------:R-:W-:-:S02]  /*5460*/  LOP3.LUT R87, R87, 0x60, RZ, 0xc0, !PT ;  /* 0x0000006057577812 */ /* 0x000fc400078ec0ff */
[----:B------:R-:W-:Y:S01]  /*5470*/  SHF.L.U32 R86, R86, 0x1, RZ ;  /* 0x0000000156567819 */ /* 0x000fe200000006ff */
[----:B------:R-:W4:Y:S01]  /*5480*/  LDC R71, c[0x0][0xb20] ;  /* 0x0002c800ff477b82 */ /* 0x000f220000000800 */
[----:B------:R-:W3:Y:S01]  /*5490*/  LDS R0, [UR42+0x1a0] ;  /* 0x0001a02aff007984 */ /* 0x000ee20008000800 */
[----:B------:R-:W1:Y:S01]  /*54a0*/  LDCU.64 UR38, c[0x0][0x888] ;  /* 0x00011100ff2677ac */ /* 0x000e620008000a00 */
[----:B------:R-:W-:-:S05]  /*54b0*/  UIADD3 UR44, UPT, UPT, UR42, 0x200, URZ ;  /* 0x000002002a2c7890 */ /* 0x000fca000fffe0ff */
[----:B------:R-:W1:Y:S01]  /*54c0*/  LDC R27, c[0x0][0xb30] ;  /* 0x0002cc00ff1b7b82 */ /* 0x000e620000000800 */
[----:B------:R-:W-:-:S07]  /*54d0*/  UMOV UR43, URZ ;  /* 0x000000ff002b7c82 */ /* 0x000fce0008000000 */
[----:B------:R-:W1:Y:S08]  /*54e0*/  LDC.64 R60, c[0x0][0xb10] ;  /* 0x0002c400ff3c7b82 */ /* 0x000e700000000a00 */
[----:B------:R-:W1:Y:S08]  /*54f0*/  LDC.64 R24, c[0x0][0xb18] ;  /* 0x0002c600ff187b82 */ /* 0x000e700000000a00 */
[----:B------:R-:W1:Y:S08]  /*5500*/  LDC.64 R56, c[0x0][0x888] ;  /* 0x00022200ff387b82 */ /* 0x000e700000000a00 */
[----:B------:R-:W1:Y:S01]  /*5510*/  LDC.64 R22, c[0x0][0xb28] ;  /* 0x0002ca00ff167b82 */ /* 0x000e620000000a00 */
[----:B---3--:R-:W-:-:S07]  /*5520*/  IADD3 R33, PT, PT, R0, R33, RZ ;  /* 0x0000002100217210 */ /* 0x008fce0007ffe0ff */
[----:B------:R-:W3:Y:S08]  /*5530*/  LDC.64 R58, c[0x0][0x890] ;  /* 0x00022400ff3a7b82 */ /* 0x000ef00000000a00 */
[----:B------:R-:W1:Y:S08]  /*5540*/  LDC.64 R54, c[0x0][0x8b0] ;  /* 0x00022c00ff367b82 */ /* 0x000e700000000a00 */
[----:B------:R-:W1:Y:S08]  /*5550*/  LDC.64 R52, c[0x0][0x8a8] ;  /* 0x00022a00ff347b82 */ /* 0x000e700000000a00 */
[----:B--2-4-:R-:W1:Y:S02]  /*5560*/  LDC R72, c[0x0][0x374] ;  /* 0x0000dd00ff487b82 */ /* 0x014e640000000800 */
.L_x_124:
[C---:B------:R-:W-:Y:S02]  /*5570*/  LEA R0, R90.reuse, UR42, 0x3 ;  /* 0x0000002a5a007c11 */ /* 0x040fe4000f8e18ff */
[----:B------:R-:W-:Y:S02]  /*5580*/  SHF.L.U32 R3, R83, 0x1f, RZ ;  /* 0x0000001f53037819 */ /* 0x000fe400000006ff */
[----:B------:R-:W-:Y:S02]  /*5590*/  LEA R16, R90, UR42, 0x4 ;  /* 0x0000002a5a107c11 */ /* 0x000fe4000f8e20ff */
[----:B------:R-:W2:Y:S02]  /*55a0*/  SYNCS.PHASECHK.TRANS64.TRYWAIT P0, [R0+URZ+0xf0], R3 ;  /* 0x0000f003000075a7 */ /* 0x000ea400080011ff */
[----:B-12---:R-:W-:Y:S05]  /*55b0*/  @!P0 BRA `(.L_x_105) ;  /* 0x0000002000d48947 */ /* 0x006fea0003800000 */
.L_x_181:
[----:B------:R-:W4:Y:S01]  /*55c0*/  LDC.64 R12, c[0x0][0xb10] ;  /* 0x0002c400ff0c7b82 */ /* 0x000f220000000a00 */
[----:B------:R-:W3:Y:S01]  /*55d0*/  LDS.128 R16, [R16+0x180] ;  /* 0x0001800010107984 */ /* 0x000ee20000000c00 */
[----:B-1----:R-:W-:Y:S01]  /*55e0*/  ISETP.NE.AND P1, PT, R27, 0x1, PT ;  /* 0x000000011b00780c */ /* 0x002fe20003f25270 */
[----:B--2---:R-:W-:Y:S01]  /*55f0*/  VIADD R0, R0, 0x100 ;  /* 0x0000010000007836 */ /* 0x004fe20000000000 */
[----:B------:R-:W-:Y:S04]  /*5600*/  ISETP.GE.AND P0, PT, R26, 0x1, PT ;  /* 0x000000011a00780c */ /* 0x000fe80003f06270 */
[----:B------:R-:W1:Y:S01]  /*5610*/  LDC.64 R10, c[0x0][0xb18] ;  /* 0x0002c600ff0a7b82 */ /* 0x000e620000000a00 */
[----:B------:R-:W-:Y:S01]  /*5620*/  PRMT R0, RZ, 0x654, R0 ;  /* 0x00000654ff007816 */ /* 0x000fe20000000000 */
[----:B------:R-:W-:Y:S01]  /*5630*/  @!PT LDS RZ, [RZ] ;  /* 0x00000000fffff984 */ /* 0x000fe20000000800 */
[----:B------:R-:W-:Y:S01]  /*5640*/  @!PT LDS RZ, [RZ] ;  /* 0x00000000fffff984 */ /* 0x000fe20000000800 */
[----:B------:R-:W-:Y:S01]  /*5650*/  @!PT LDS RZ, [RZ] ;  /* 0x00000000fffff984 */ /* 0x000fe20000000800 */
[----:B------:R-:W-:Y:S01]  /*5660*/  @!PT LDS RZ, [RZ] ;  /* 0x00000000fffff984 */ /* 0x000fe20000000800 */
[----:B------:R2:W-:Y:S06]  /*5670*/  MEMBAR.ALL.CTA ;  /* 0x0000000000007992 */ /* 0x0005ec0000008000 */
[----:B--2---:R-:W2:Y:S01]  /*5680*/  FENCE.VIEW.ASYNC.S ;  /* 0x00000000000073c6 */ /* 0x004ea20000000000 */
[----:B------:R-:W1:Y:S08]  /*5690*/  @!P1 LDC R14, c[0x0][0xb20] ;  /* 0x0002c800ff0e9b82 */ /* 0x000e700000000800 */
[----:B------:R-:W1:Y:S01]  /*56a0*/  @!P1 LDC R9, c[0x0][0xb0c] ;  /* 0x0002c300ff099b82 */ /* 0x000e620000000800 */
[----:B--2---:R2:W-:Y:S01]  /*56b0*/  SYNCS.ARRIVE.TRANS64.RED.A1T0 RZ, [R0+URZ], RZ ;  /* 0x000000ff00ff79a7 */ /* 0x0045e200081004ff */
[----:B---3--:R-:W-:Y:S04]  /*56c0*/  LOP3.LUT P4, RZ, R18, 0x1, RZ, 0xc0, !PT ;  /* 0x0000000112ff7812 */ /* 0x008fe8000788c0ff */
[----:B------:R-:W-:Y:S09]  /*56d0*/  P2R R88, PR, RZ, 0x10 ;  /* 0x00000010ff587803 */ /* 0x000ff20000000000 */
[----:B------:R-:W-:Y:S02]  /*56e0*/  @P4 MOV R31, R16 ;  /* 0x00000010001f4202 */ /* 0x000fe40000000f00 */
[----:B------:R-:W-:Y:S01]  /*56f0*/  @P4 LOP3.LUT R29, R17, 0xffff, RZ, 0xc0, !PT ;  /* 0x0000ffff111d4812 */ /* 0x000fe200078ec0ff */
[----:B--2-4-:R-:W-:Y:S06]  /*5700*/  @!P0 BRA `(.L_x_106) ;  /* 0x0000000000a48947 */ /* 0x014fec0003800000 */
[----:B------:R-:W-:Y:S01]  /*5710*/  IMAD.HI.U32 R34, R72, R25, RZ ;  /* 0x0000001948227227 */ /* 0x000fe200078e00ff */
[----:B------:R-:W-:Y:S02]  /*5720*/  ISETP.NE.AND P0, PT, R24, 0x1, PT ;  /* 0x000000011800780c */ /* 0x000fe40003f05270 */
[----:B------:R-:W-:Y:S01]  /*5730*/  ISETP.NE.AND P2, PT, R26, 0x1, PT ;  /* 0x000000011a00780c */ /* 0x000fe20003f45270 */
[-C--:B------:R-:W-:Y:S01]  /*5740*/  IMAD.HI.U32 R20, R73, R60.reuse, RZ ;  /* 0x0000003c49147227 */ /* 0x080fe200078e00ff */
[----:B------:R-:W-:Y:S02]  /*5750*/  SHF.R.U32.HI R21, RZ, R71, R34 ;  /* 0x00000047ff157219 */ /* 0x000fe40000011622 */
[----:B------:R-:W-:Y:S01]  /*5760*/  ISETP.NE.AND P3, PT, R28, 0x1, PT ;  /* 0x000000011c00780c */ /* 0x000fe20003f65270 */
[----:B------:R-:W-:Y:S01]  /*5770*/  IMAD.HI.U32 R38, R29, R25, RZ ;  /* 0x000000191d267227 */ /* 0x000fe200078e00ff */
[----:B------:R-:W-:Y:S02]  /*5780*/  SHF.R.U32.HI R20, RZ, R61, R20 ;  /* 0x0000003dff147219 */ /* 0x000fe40000011614 */
[----:B------:R-:W-:Y:S01]  /*5790*/  SEL R3, R72, R21, !P0 ;  /* 0x0000001548037207 */ /* 0x000fe20004000000 */
[----:B------:R-:W-:Y:S01]  /*57a0*/  IMAD.HI.U32 R36, R31, R60, RZ ;  /* 0x0000003c1f247227 */ /* 0x000fe200078e00ff */
[----:B------:R-:W-:Y:S03]  /*57b0*/  SEL R7, R73, R20, !P3 ;  /* 0x0000001449077207 */ /* 0x000fe60005800000 */
[-C--:B------:R-:W-:Y:S01]  /*57c0*/  IMAD.HI.U32 R20, R3, R22.reuse, RZ ;  /* 0x0000001603147227 */ /* 0x080fe200078e00ff */
[----:B------:R-:W-:Y:S03]  /*57d0*/  SHF.R.U32.HI R36, RZ, R61, R36 ;  /* 0x0000003dff247219 */ /* 0x000fe60000011624 */
[----:B------:R-:W-:Y:S01]  /*57e0*/  IMAD.HI.U32 R34, R7, R22, RZ ;  /* 0x0000001607227227 */ /* 0x000fe200078e00ff */
[----:B------:R-:W-:Y:S02]  /*57f0*/  @P2 SHF.R.U32.HI R3, RZ, R23, R20 ;  /* 0x00000017ff032219 */ /* 0x000fe40000011614 */
[----:B------:R-:W-:Y:S02]  /*5800*/  SHF.R.U32.HI R20, RZ, R71, R38 ;  /* 0x00000047ff147219 */ /* 0x000fe40000011626 */
[----:B------:R-:W-:Y:S01]  /*5810*/  @P2 SHF.R.U32.HI R7, RZ, R23, R34 ;  /* 0x00000017ff072219 */ /* 0x000fe20000011622 */
[C---:B------:R-:W-:Y:S01]  /*5820*/  IMAD R2, R26.reuse, R3, RZ ;  /* 0x000000031a027224 */ /* 0x040fe200078e02ff */
[----:B------:R-:W-:Y:S02]  /*5830*/  SEL R5, R29, R20, !P0 ;  /* 0x000000141d057207 */ /* 0x000fe40004000000 */
[----:B------:R-:W-:Y:S01]  /*5840*/  SEL R3, R31, R36, !P3 ;  /* 0x000000241f037207 */ /* 0x000fe20005800000 */
[----:B------:R-:W-:Y:S01]  /*5850*/  IMAD R4, R26, R7, RZ ;  /* 0x000000071a047224 */ /* 0x000fe200078e02ff */
[C---:B------:R-:W-:Y:S01]  /*5860*/  ISETP.GE.AND P0, PT, R5.reuse, R2, PT ;  /* 0x000000020500720c */ /* 0x040fe20003f06270 */
[----:B------:R-:W-:Y:S03]  /*5870*/  IMAD.HI.U32 R6, R5, R22, RZ ;  /* 0x0000001605067227 */ /* 0x000fe600078e00ff */
[----:B------:R-:W-:Y:S01]  /*5880*/  ISETP.GE.OR P0, PT, R3, R4, P0 ;  /* 0x000000040300720c */ /* 0x000fe20000706670 */
[----:B------:R-:W-:Y:S01]  /*5890*/  IMAD.MOV R4, RZ, RZ, -R3 ;  /* 0x000000ffff047224 */ /* 0x000fe200078e0a03 */
[-C--:B------:R-:W-:Y:S03]  /*58a0*/  SHF.R.U32.HI R6, RZ, R23.reuse, R6 ;  /* 0x00000017ff067219 */ /* 0x080fe60000011606 */
[----:B------:R-:W-:Y:S01]  /*58b0*/  IMAD R31, R28, R4, R31 ;  /* 0x000000041c1f7224 */ /* 0x000fe200078e021f */
[----:B------:R-:W-:Y:S05]  /*58c0*/  SEL R15, R5, R6, !P2 ;  /* 0x00000006050f7207 */ /* 0x000fea0005000000 */
[----:B------:R-:W-:Y:S02]  /*58d0*/  IMAD.MOV R6, RZ, RZ, -R15 ;  /* 0x000000ffff067224 */ /* 0x000fe400078e0a0f */
[C---:B------:R-:W-:Y:S04]  /*58e0*/  @!P0 IMAD.HI.U32 R2, R3.reuse, R22, RZ ;  /* 0x0000001603028227 */ /* 0x040fe800078e00ff */
[----:B------:R-:W-:Y:S01]  /*58f0*/  IMAD R6, R26, R6, R5 ;  /* 0x000000061a067224 */ /* 0x000fe200078e0205 */
[----:B------:R-:W-:Y:S04]  /*5900*/  @!P0 SHF.R.U32.HI R2, RZ, R23, R2 ;  /* 0x00000017ff028219 */ /* 0x000fe80000011602 */
[----:B------:R-:W-:Y:S02]  /*5910*/  @!P0 SEL R0, R3, R2, !P2 ;  /* 0x0000000203008207 */ /* 0x000fe40005000000 */
[----:B------:R-:W-:Y:S02]  /*5920*/  IADD3 R2, PT, PT, -R5, RZ, RZ ;  /* 0x000000ff05027210 */ /* 0x000fe40007ffe1ff */
[----:B------:R-:W-:Y:S01]  /*5930*/  @!P0 IADD3 R8, PT, PT, R15, -R0, RZ ;  /* 0x800000000f088210 */ /* 0x000fe20007ffe0ff */
[----:B------:R-:W-:Y:S02]  /*5940*/  @!P0 IMAD R0, R7, R6, R0 ;  /* 0x0000000607008224 */ /* 0x000fe400078e0200 */
[----:B------:R-:W-:Y:S02]  /*5950*/  IMAD R29, R24, R2, R29 ;  /* 0x00000002181d7224 */ /* 0x000fe400078e021d */
[----:B------:R-:W-:Y:S02]  /*5960*/  @!P0 IMAD R5, R8, R26, R3 ;  /* 0x0000001a08058224 */ /* 0x000fe400078e0203 */
[----:B------:R-:W-:Y:S04]  /*5970*/  @!P0 IMAD.MOV.U32 R3, RZ, RZ, R0 ;  /* 0x000000ffff038224 */ /* 0x000fe800078e0000 */
[----:B------:R-:W-:Y:S02]  /*5980*/  IMAD R31, R3, R28, R31 ;  /* 0x0000001c031f7224 */ /* 0x000fe400078e021f */
[----:B------:R-:W-:Y:S07]  /*5990*/  IMAD R29, R5, R24, R29 ;  /* 0x00000018051d7224 */ /* 0x000fee00078e021d */
.L_x_106:
[----:B------:R-:W-:Y:S01]  /*59a0*/  @!P1 IMAD.HI.U32 R0, R31, R12, RZ ;  /* 0x0000000c1f009227 */ /* 0x000fe200078e00ff */
[----:B-1----:R-:W-:Y:S01]  /*59b0*/  @!P1 ISETP.NE.AND P0, PT, R10, 0x1, PT ;  /* 0x000000010a00980c */ /* 0x002fe20003f05270 */
[----:B------:R-:W-:Y:S01]  /*59c0*/  ULOP3.LUT UP0, URZ, UR44, 0x90, URZ, 0xc0, !UPT ;  /* 0x000000902cff7892 */ /* 0x000fe2000f80c0ff */
[----:B------:R-:W-:Y:S01]  /*59d0*/  @!P1 ISETP.NE.AND P2, PT, R9, 0x1, PT ;  /* 0x000000010900980c */ /* 0x000fe20003f45270 */
[----:B------:R-:W-:Y:S01]  /*59e0*/  @!P1 IMAD.HI.U32 R3, R29, R11, RZ ;  /* 0x0000000b1d039227 */ /* 0x000fe200078e00ff */
[----:B------:R-:W-:Y:S02]  /*59f0*/  @!P1 SHF.R.U32.HI R0, RZ, R13, R0 ;  /* 0x0000000dff009219 */ /* 0x000fe40000011600 */
[----:B------:R-:W-:Y:S01]  /*5a00*/  @P4 SHF.R.U32.HI R80, RZ, 0x10, R17 ;  /* 0x00000010ff504819 */ /* 0x000fe20000011611 */
[----:B------:R-:W-:Y:S01]  /*5a10*/  VIADD R90, R90, 0x1 ;  /* 0x000000015a5a7836 */ /* 0x000fe20000000000 */
[----:B------:R-:W-:Y:S02]  /*5a20*/  @!P1 SHF.R.U32.HI R2, RZ, R14, R3 ;  /* 0x0000000eff029219 */ /* 0x000fe40000011603 */
[----:B------:R-:W-:Y:S02]  /*5a30*/  @!P1 SEL R3, R31, R0, !P2 ;  /* 0x000000001f039207 */ /* 0x000fe40005000000 */
[----:B------:R-:W-:Y:S05]  /*5a40*/  @!P1 SEL R2, R29, R2, !P0 ;  /* 0x000000021d029207 */ /* 0x000fea0004000000 */
[----:B------:R-:W-:Y:S02]  /*5a50*/  @!P1 IMAD.IADD R0, R2, 0x1, -R3 ;  /* 0x0000000102009824 */ /* 0x000fe400078e0a03 */
[----:B------:R-:W-:Y:S02]  /*5a60*/  @!P1 IMAD.IADD R2, R3, 0x1, -R2 ;  /* 0x0000000103029824 */ /* 0x000fe400078e0a02 */
[----:B------:R-:W-:Y:S02]  /*5a70*/  @!P1 IMAD R31, R0, R9, R31 ;  /* 0x00000009001f9224 */ /* 0x000fe400078e021f */
[----:B------:R-:W-:Y:S01]  /*5a80*/  @!P1 IMAD R29, R2, R10, R29 ;  /* 0x0000000a021d9224 */ /* 0x000fe200078e021d */
[----:B------:R-:W-:Y:S06]  /*5a90*/  BRA.U !UP0, `(.L_x_107) ;  /* 0x00000001087c7547 */ /* 0x000fec000b800000 */
[----:B------:R-:W1:Y:S01]  /*5aa0*/  LDCU.64 UR8, c[0x4][0x80] ;  /* 0x01001000ff0877ac */ /* 0x000e620008000a00 */
[----:B------:R-:W-:Y:S01]  /*5ab0*/  MOV R2, 0x0 ;  /* 0x0000000000027802 */ /* 0x000fe20000000f00 */
[----:B------:R-:W-:Y:S02]  /*5ac0*/  HFMA2 R12, -RZ, RZ, 0, 5.9604644775390625e-08 ;  /* 0x00000001ff0c7431 */ /* 0x000fe400000001ff */
[----:B------:R-:W-:Y:S01]  /*5ad0*/  IMAD.MOV.U32 R8, RZ, RZ, 0x70 ;  /* 0x00000070ff087424 */ /* 0x000fe200078e00ff */
[----:B------:R2:W3:Y:S01]  /*5ae0*/  LDC.64 R14, c[0x4][R2] ;  /* 0x01000000020e7b82 */ /* 0x0004e20000000a00 */
[----:B------:R-:W4:Y:S01]  /*5af0*/  LDCU.64 UR6, c[0x4][0x88] ;  /* 0x01001100ff0677ac */ /* 0x000f220008000a00 */
[----:B------:R-:W-:Y:S01]  /*5b00*/  IMAD.MOV.U32 R13, RZ, RZ, RZ ;  /* 0x000000ffff0d7224 */ /* 0x000fe200078e00ff */
[----:B------:R-:W2:Y:S01]  /*5b10*/  LDCU.64 UR4, c[0x4][0x8] ;  /* 0x01000100ff0477ac */ /* 0x000ea20008000a00 */
[----:B-1----:R-:W-:Y:S01]  /*5b20*/  MOV R5, UR9 ;  /* 0x0000000900057c02 */ /* 0x002fe20008000f00 */
[----:B------:R-:W-:Y:S01]  /*5b30*/  IMAD.U32 R4, RZ, RZ, UR8 ;  /* 0x00000008ff047e24 */ /* 0x000fe2000f8e00ff */
[----:B----4-:R-:W-:Y:S01]  /*5b40*/  MOV R7, UR7 ;  /* 0x0000000700077c02 */ /* 0x010fe20008000f00 */
[----:B------:R-:W-:Y:S01]  /*5b50*/  IMAD.U32 R6, RZ, RZ, UR6 ;  /* 0x00000006ff067e24 */ /* 0x000fe2000f8e00ff */
[----:B--2---:R-:W-:Y:S01]  /*5b60*/  MOV R11, UR5 ;  /* 0x00000005000b7c02 */ /* 0x004fe20008000f00 */
[----:B------:R-:W-:Y:S02]  /*5b70*/  IMAD.U32 R10, RZ, RZ, UR4 ;  /* 0x00000004ff0a7e24 */ /* 0x000fe4000f8e00ff */
[----:B------:R-:W-:Y:S07]  /*5b80*/  LEPC R20, `(.L_x_108) ;  /* 0x000000001014794e */ /* 0x000fee0000000000 */
[----:B---3-5:R-:W-:Y:S05]  /*5b90*/  CALL.ABS.NOINC R14 ;  /* 0x000000000e007343 */ /* 0x028fea0003c00000 */
.L_x_108:
[----:B------:R-:W1:Y:S01]  /*5ba0*/  LDCU.64 UR8, c[0x4][0x80] ;  /* 0x01001000ff0877ac */ /* 0x000e620008000a00 */
[----:B------:R-:W2:Y:S01]  /*5bb0*/  LDC.64 R2, c[0x4][R2] ;  /* 0x0100000002027b82 */ /* 0x000ea20000000a00 */
[----:B------:R-:W-:Y:S02]  /*5bc0*/  HFMA2 R12, -RZ, RZ, 0, 5.9604644775390625e-08 ;  /* 0x00000001ff0c7431 */ /* 0x000fe400000001ff */
[----:B------:R-:W-:Y:S02]  /*5bd0*/  IMAD.MOV.U32 R8, RZ, RZ, 0x70 ;  /* 0x00000070ff087424 */ /* 0x000fe400078e00ff */
[----:B------:R-:W-:Y:S01]  /*5be0*/  IMAD.MOV.U32 R13, RZ, RZ, RZ ;  /* 0x000000ffff0d7224 */ /* 0x000fe200078e00ff */
[----:B------:R-:W3:Y:S01]  /*5bf0*/  LDCU.64 UR6, c[0x4][0x88] ;  /* 0x01001100ff0677ac */ /* 0x000ee20008000a00 */
[----:B------:R-:W4:Y:S01]  /*5c00*/  LDCU.64 UR4, c[0x4][0x8] ;  /* 0x01000100ff0477ac */ /* 0x000f220008000a00 */
[----:B-1----:R-:W-:Y:S02]  /*5c10*/  MOV R4, UR8 ;  /* 0x0000000800047c02 */ /* 0x002fe40008000f00 */
[----:B------:R-:W-:Y:S02]  /*5c20*/  MOV R5, UR9 ;  /* 0x0000000900057c02 */ /* 0x000fe40008000f00 */
[----:B---3--:R-:W-:Y:S01]  /*5c30*/  MOV R7, UR7 ;  /* 0x0000000700077c02 */ /* 0x008fe20008000f00 */
[----:B------:R-:W-:Y:S01]  /*5c40*/  IMAD.U32 R6, RZ, RZ, UR6 ;  /* 0x00000006ff067e24 */ /* 0x000fe2000f8e00ff */
[----:B----4-:R-:W-:Y:S01]  /*5c50*/  MOV R11, UR5 ;  /* 0x00000005000b7c02 */ /* 0x010fe20008000f00 */
[----:B------:R-:W-:Y:S02]  /*5c60*/  IMAD.U32 R10, RZ, RZ, UR4 ;  /* 0x00000004ff0a7e24 */ /* 0x000fe4000f8e00ff */
[----:B------:R-:W-:Y:S07]  /*5c70*/  LEPC R20, `(.L_x_107) ;  /* 0x000000001014794e */ /* 0x000fee0000000000 */
[----:B--2---:R-:W-:Y:S05]  /*5c80*/  CALL.ABS.NOINC R2 ;  /* 0x0000000002007343 */ /* 0x004fea0003c00000 */
.L_x_107:
[----:B------:R-:W-:Y:S01]  /*5c90*/  ISETP.NE.U32.AND P1, PT, R58, RZ, PT ;  /* 0x000000ff3a00720c */ /* 0x000fe20003f25070 */
[----:B------:R-:W-:Y:S01]  /*5ca0*/  UISETP.NE.AND UP1, UPT, UR45, URZ, UPT ;  /* 0x000000ff2d00728c */ /* 0x000fe2000bf25270 */
[----:B------:R-:W-:Y:S02]  /*5cb0*/  ISETP.NE.U32.AND P4, PT, R54, RZ, PT ;  /* 0x000000ff3600720c */ /* 0x000fe40003f85070 */
[----:B------:R-:W-:Y:S02]  /*5cc0*/  ISETP.NE.AND.EX P1, PT, R59, RZ, PT, P1 ;  /* 0x000000ff3b00720c */ /* 0x000fe40003f25310 */
[----:B------:R-:W-:Y:S02]  /*5cd0*/  PLOP3.LUT P2, PT, PT, PT, PT, 0x8, 0x80 ;  /* 0x000000000080781c */ /* 0x000fe40003f4e170 */
[----:B------:R-:W-:Y:S02]  /*5ce0*/  PLOP3.LUT P0, PT, PT, PT, UP1, 0x80, 0x8 ;  /* 0x000000000008781c */ /* 0x000fe40003f0f018 */
[----:B------:R-:W-:Y:S02]  /*5cf0*/  ISETP.NE.AND.EX P4, PT, R55, RZ, PT, P4 ;  /* 0x000000ff3700720c */ /* 0x000fe40003f85340 */
[----:B------:R-:W1:Y:S09]  /*5d00*/  @UP1 LDCU.64 UR4, c[0x0][0x888] ;  /* 0x00011100ff0417ac */ /* 0x000e720008000a00 */
[----:B------:R-:W-:Y:S01]  /*5d10*/  @P0 PLOP3.LUT P2, PT, P1, PT, PT, 0x80, 0x8 ;  /* 0x000000000008081c */ /* 0x000fe20000f4f070 */
[----:B-1----:R-:W-:Y:S04]  /*5d20*/  @UP1 UISETP.NE.U32.AND UP0, UPT, UR4, URZ, UPT ;  /* 0x000000ff0400128c */ /* 0x002fe8000bf05070 */
[----:B------:R-:W-:Y:S04]  /*5d30*/  @UP1 UISETP.NE.AND.EX UP0, UPT, UR5, URZ, UPT, UP0 ;  /* 0x000000ff0500128c */ /* 0x000fe8000bf05300 */
[----:B------:R-:W-:Y:S01]  /*5d40*/  @UP1 USEL UR4, URZ, 0xffffffff, UP0 ;  /* 0xffffffffff041887 */ /* 0x000fe20008000000 */
[----:B------:R-:W-:Y:S11]  /*5d50*/  @!P1 BRA `(.L_x_109) ;  /* 0x00000000002c9947 */ /* 0x000ff60003800000 */
[----:B------:R-:W-:Y:S01]  /*5d60*/  ISETP.NE.U32.AND P3, PT, R56, RZ, PT ;  /* 0x000000ff3800720c */ /* 0x000fe20003f65070 */
[----:B------:R-:W-:Y:S03]  /*5d70*/  IMAD.MOV.U32 R70, RZ, RZ, 0x1 ;  /* 0x00000001ff467424 */ /* 0x000fe600078e00ff */
[----:B------:R-:W-:Y:S11]  /*5d80*/  ISETP.NE.AND.EX P3, PT, R57, RZ, PT, P3 ;  /* 0x000000ff3900720c */ /* 0x000ff60003f65330 */
[----:B------:R-:W-:Y:S02]  /*5d90*/  @!UPT UIADD3 URZ, UPT, UPT, URZ, URZ, URZ ;  /* 0x000000fffffff290 */ /* 0x000fe4000fffe0ff */
[----:B------:R-:W1:Y:S01]  /*5da0*/  @P3 LDC.64 R2, c[0x0][0x888] ;  /* 0x00022200ff023b82 */ /* 0x000e620000000a00 */
[----:B------:R-:W-:Y:S04]  /*5db0*/  @P3 IMAD R0, R58, UR36, RZ ;  /* 0x000000243a003c24 */ /* 0x000fe8000f8e02ff */
[----:B-1----:R-:W-:Y:S04]  /*5dc0*/  @P3 IMAD.WIDE R2, R0, 0x4, R2 ;  /* 0x0000000400023825 */ /* 0x002fe800078e0202 */
[----:B------:R-:W-:Y:S01]  /*5dd0*/  HFMA2 R0, -RZ, RZ, 0, 5.9604644775390625e-08 ;  /* 0x00000001ff007431 */ /* 0x000fe200000001ff */
[----:B-----5:R1:W5:Y:S04]  /*5de0*/  @P3 LDG.E R35, desc[UR40][R2.64] ;  /* 0x0000002802233981 */ /* 0x020368000c1e1900 */
[----:B------:R-:W-:Y:S01]  /*5df0*/  @!P3 PRMT R70, R0, 0x7610, R70 ;  /* 0x000076100046b816 */ /* 0x000fe20000000046 */
[----:B-1----:R-:W2:Y:S06]  /*5e00*/  @!P3 LDC R35, c[0x0][0x880] ;  /* 0x00022000ff23bb82 */ /* 0x002eac0000000800 */
.L_x_109:
[----:B------:R-:W-:Y:S05]  /*5e10*/  @!P4 BRA `(.L_x_110) ;  /* 0x000000000020c947 */ /* 0x000fea0003800000 */
[----:B------:R-:W-:Y:S04]  /*5e20*/  ISETP.NE.U32.AND P3, PT, R52, RZ, PT ;  /* 0x000000ff3400720c */ /* 0x000fe80003f65070 */
[----:B------:R-:W-:Y:S11]  /*5e30*/  ISETP.NE.AND.EX P3, PT, R53, RZ, PT, P3 ;  /* 0x000000ff3500720c */ /* 0x000ff60003f65330 */
[----:B------:R-:W-:Y:S02]  /*5e40*/  @!UPT UIADD3 URZ, UPT, UPT, URZ, URZ, URZ ;  /* 0x000000fffffff290 */ /* 0x000fe4000fffe0ff */
[----:B------:R-:W1:Y:S01]  /*5e50*/  @P3 LDC.64 R2, c[0x0][0x8a8] ;  /* 0x00022a00ff023b82 */ /* 0x000e620000000a00 */
[----:B------:R-:W-:Y:S04]  /*5e60*/  @P3 IMAD R0, R54, UR36, RZ ;  /* 0x0000002436003c24 */ /* 0x000fe8000f8e02ff */
[----:B-1----:R-:W-:Y:S05]  /*5e70*/  @P3 IMAD.WIDE R2, R0, 0x4, R2 ;  /* 0x0000000400023825 */ /* 0x002fea00078e0202 */
[----:B-----5:R1:W5:Y:S02]  /*5e80*/  @P3 LDG.E R32, desc[UR40][R2.64] ;  /* 0x0000002802203981 */ /* 0x020364000c1e1900 */
[----:B-1----:R-:W3:Y:S02]  /*5e90*/  @!P3 LDC R32, c[0x0][0x8a0] ;  /* 0x00022800ff20bb82 */ /* 0x002ee40000000800 */
.L_x_110:
[----:B--2--5:R-:W-:Y:S01]  /*5ea0*/  @P0 FSETP.NEU.AND P4, PT, R35, RZ, PT ;  /* 0x000000ff2300020b */ /* 0x024fe20003f8d000 */
[----:B------:R-:W-:Y:S01]  /*5eb0*/  IMAD.U32 R0, RZ, RZ, UR4 ;  /* 0x00000004ff007e24 */ /* 0x000fe2000f8e00ff */
[----:B------:R-:W-:Y:S01]  /*5ec0*/  @P0 LOP3.LUT P3, RZ, R70, 0xff, RZ, 0xc0, !PT ;  /* 0x000000ff46ff0812 */ /* 0x000fe2000786c0ff */
[C---:B------:R-:W-:Y:S01]  /*5ed0*/  IMAD.SHL.U32 R91, R82.reuse, 0x1000, RZ ;  /* 0x00001000525b7824 */ /* 0x040fe200078e00ff */
[----:B------:R-:W-:Y:S01]  /*5ee0*/  @P0 SEL R7, RZ, 0xffffffff, P4 ;  /* 0xffffffffff070807 */ /* 0x000fe20002000000 */
[----:B------:R-:W-:Y:S01]  /*5ef0*/  BSSY B1, `(.L_x_111) ;  /* 0x0000033000017945 */ /* 0x000fe20003800000 */
[----:B------:R-:W-:Y:S01]  /*5f00*/  LEA R3, R82, UR42, 0x3 ;  /* 0x0000002a52037c11 */ /* 0x000fe2000f8e18ff */
[----:B------:R-:W-:Y:S01]  /*5f10*/  IMAD R16, R30, 0x10, R33 ;  /* 0x000000101e107824 */ /* 0x000fe200078e0221 */
[----:B------:R-:W-:Y:S02]  /*5f20*/  @P2 SEL R7, R0, R7, !P3 ;  /* 0x0000000700072207 */ /* 0x000fe40005800000 */
[----:B------:R-:W-:Y:S02]  /*5f30*/  CS2R R50, SRZ ;  /* 0x0000000000327805 */ /* 0x000fe4000001ff00 */
[----:B------:R-:W-:Y:S02]  /*5f40*/  LOP3.LUT R0, R85, 0x1, RZ, 0x3c, !PT ;  /* 0x0000000155007812 */ /* 0x000fe400078e3cff */
[----:B------:R-:W-:Y:S02]  /*5f50*/  CS2R R48, SRZ ;  /* 0x0000000000307805 */ /* 0x000fe4000001ff00 */
[----:B------:R-:W-:Y:S02]  /*5f60*/  @P0 LOP3.LUT R7, R7, 0x1, RZ, 0xc0, !PT ;  /* 0x0000000107070812 */ /* 0x000fe400078ec0ff */
[----:B------:R-:W-:Y:S02]  /*5f70*/  CS2R R42, SRZ ;  /* 0x00000000002a7805 */ /* 0x000fe4000001ff00 */
[----:B------:R-:W-:Y:S02]  /*5f80*/  LEA R76, R30, UR42, 0x3 ;  /* 0x0000002a1e4c7c11 */ /* 0x000fe4000f8e18ff */
[----:B------:R-:W-:Y:S02]  /*5f90*/  CS2R R40, SRZ ;  /* 0x0000000000287805 */ /* 0x000fe4000001ff00 */
[----:B------:R-:W-:Y:S02]  /*5fa0*/  ISETP.NE.U32.OR P5, PT, R7, 0x1, !P0 ;  /* 0x000000010700780c */ /* 0x000fe400047a5470 */
[----:B------:R-:W-:Y:S02]  /*5fb0*/  SHF.L.U32 R5, R84, 0x1f, RZ ;  /* 0x0000001f54057819 */ /* 0x000fe400000006ff */
[----:B------:R-:W-:Y:S02]  /*5fc0*/  IADD3 R89, PT, PT, R91, UR42, R86 ;  /* 0x0000002a5b597c10 */ /* 0x000fe4000fffe056 */
[----:B------:R-:W-:Y:S02]  /*5fd0*/  PLOP3.LUT P3, PT, PT, PT, PT, 0x8, 0x80 ;  /* 0x000000000080781c */ /* 0x000fe40003f6e170 */
[----:B------:R-:W-:Y:S01]  /*5fe0*/  P2R R92, PR, RZ, 0x20 ;  /* 0x00000020ff5c7803 */ /* 0x000fe20000000000 */
[----:B------:R-:W-:Y:S04]  /*5ff0*/  VIADD R64, R89, 0x200 ;  /* 0x0000020059407836 */ /* 0x000fe80000000000 */
[----:B------:R-:W-:Y:S04]  /*6000*/  @P5 SHF.L.U32 R2, R0, 0x1f, RZ ;  /* 0x0000001f00025819 */ /* 0x000fe800000006ff */
[----:B------:R-:W1:Y:S01]  /*6010*/  @P5 SYNCS.PHASECHK.TRANS64.TRYWAIT P0, [R3+URZ+0xc0], R2 ;  /* 0x0000c002030055a7 */ /* 0x000e6200080011ff */
[----:B------:R2:W4:Y:S01]  /*6020*/  SYNCS.PHASECHK.TRANS64.TRYWAIT P2, [R76+URZ+0x110], R5 ;  /* 0x000110054c0075a7 */ /* 0x00052200080411ff */
[----:B-1----:R-:W-:Y:S01]  /*6030*/  @P5 PLOP3.LUT P3, PT, P0, PT, PT, 0x8, 0x80 ;  /* 0x000000000080581c */ /* 0x002fe2000076e170 */
[----:B------:R-:W-:Y:S01]  /*6040*/  @!UPT UIADD3 URZ, UPT, UPT, URZ, URZ, URZ ;  /* 0x000000fffffff290 */ /* 0x000fe2000fffe0ff */
[----:B--2-4-:R-:W-:Y:S11]  /*6050*/  @!P5 BRA `(.L_x_112) ;  /* 0x000000000070d947 */ /* 0x014ff60003800000 */
[----:B------:R-:W-:Y:S01]  /*6060*/  FSETP.NEU.AND P0, PT, R35, RZ, PT ;  /* 0x000000ff2300720b */ /* 0x000fe20003f0d000 */
[----:B------:R-:W-:Y:S01]  /*6070*/  BSSY B0, `(.L_x_113) ;  /* 0x0000018000007945 */ /* 0x000fe20003800000 */
[----:B------:R-:W-:Y:S02]  /*6080*/  ISETP.NE.AND P5, PT, R75, RZ, PT ;  /* 0x000000ff4b00720c */ /* 0x000fe40003fa5270 */
[----:B------:R-:W-:Y:S02]  /*6090*/  CS2R R42, SRZ ;  /* 0x00000000002a7805 */ /* 0x000fe4000001ff00 */
[----:B------:R-:W-:Y:S02]  /*60a0*/  SEL R2, RZ, 0xffffffff, P0 ;  /* 0xffffffffff027807 */ /* 0x000fe40000000000 */
[----:B------:R-:W-:Y:S02]  /*60b0*/  CS2R R40, SRZ ;  /* 0x0000000000287805 */ /* 0x000fe4000001ff00 */
[----:B------:R-:W-:Y:S01]  /*60c0*/  ISETP.NE.U32.AND P0, PT, RZ, UR38, PT ;  /* 0x00000026ff007c0c */ /* 0x000fe2000bf05070 */
[----:B------:R-:W-:Y:S01]  /*60d0*/  IMAD.MOV.U32 R51, RZ, RZ, RZ ;  /* 0x000000ffff337224 */ /* 0x000fe200078e00ff */
[----:B------:R-:W-:Y:S02]  /*60e0*/  CS2R R48, SRZ ;  /* 0x0000000000307805 */ /* 0x000fe4000001ff00 */
[----:B------:R-:W-:Y:S04]  /*60f0*/  ISETP.NE.AND.EX P0, PT, RZ, UR39, PT, P0 ;  /* 0x00000027ff007c0c */ /* 0x000fe8000bf05300 */
[----:B------:R-:W-:Y:S02]  /*6100*/  SEL R7, RZ, 0xffffffff, P0 ;  /* 0xffffffffff077807 */ /* 0x000fe40000000000 */
[----:B------:R-:W-:Y:S04]  /*6110*/  LOP3.LUT P0, RZ, R70, 0xff, RZ, 0xc0, !PT ;  /* 0x000000ff46ff7812 */ /* 0x000fe8000780c0ff */
[----:B------:R-:W-:Y:S02]  /*6120*/  @P1 SEL R2, R7, R2, !P0 ;  /* 0x0000000207021207 */ /* 0x000fe40004000000 */
[----:B------:R-:W-:Y:S02]  /*6130*/  PLOP3.LUT P0, PT, PT, PT, PT, 0x8, 0x80 ;  /* 0x000000000080781c */ /* 0x000fe40003f0e170 */
[----:B------:R-:W-:Y:S04]  /*6140*/  LOP3.LUT R2, R2, 0x1, RZ, 0xc0, !PT ;  /* 0x0000000102027812 */ /* 0x000fe800078ec0ff */
[----:B------:R-:W-:Y:S11]  /*6150*/  ISETP.NE.U32.AND P1, PT, R2, 0x1, PT ;  /* 0x000000010200780c */ /* 0x000ff60003f25070 */
[----:B------:R-:W-:Y:S02]  /*6160*/  @!UPT UIADD3 URZ, UPT, UPT, URZ, URZ, URZ ;  /* 0x000000fffffff290 */ /* 0x000fe4000fffe0ff */
[----:B------:R-:W-:Y:S01]  /*6170*/  @P1 VIADD R2, R89, 0x210 ;  /* 0x0000021059021836 */ /* 0x000fe20000000000 */
[----:B------:R-:W-:Y:S11]  /*6180*/  @P1 PLOP3.LUT P0, PT, P5, PT, PT, 0x80, 0x8 ;  /* 0x000000000008181c */ /* 0x000ff60002f0f070 */
[----:B------:R-:W-:Y:S02]  /*6190*/  @!UPT UIADD3 URZ, UPT, UPT, URZ, URZ, URZ ;  /* 0x000000fffffff290 */ /* 0x000fe4000fffe0ff */
[----:B------:R-:W-:Y:S01]  /*61a0*/  @P0 VIADD R2, R64, 0xfffffff0 ;  /* 0xfffffff040020836 */ /* 0x000fe20000000000 */
[----:B------:R-:W-:Y:S06]  /*61b0*/  @!P3 BRA `(.L_x_114) ;  /* 0x00000000000cb947 */ /* 0x000fec0003800000 */
[----:B------:R-:W-:Y:S04]  /*61c0*/  SHF.L.U32 R0, R0, 0x1f, RZ ;  /* 0x0000001f00007819 */ /* 0x000fe800000006ff */
[----:B------:R-:W1:Y:S02]  /*61d0*/  SYNCS.PHASECHK.TRANS64.TRYWAIT P0, [R3+URZ+0xc0], R0 ;  /* 0x0000c000030075a7 */ /* 0x000e6400080011ff */
[----:B-1----:R-:W-:Y:S05]  /*61e0*/  @!P0 BRA `(.L_x_115) ;  /* 0x0000001400dc8947 */ /* 0x002fea0003800000 */
.L_x_114:
[----:B------:R-:W-:Y:S05]  /*61f0*/  BSYNC B0 ;  /* 0x0000000000007941 */ /* 0x000fea0003800000 */
.L_x_113:
[----:B------:R2:W4:Y:S04]  /*6200*/  @P1 LDS.128 R40, [R89+0x200] ;  /* 0x0002000059281984 */ /* 0x0005280000000c00 */
[----:B------:R2:W1:Y:S02]  /*6210*/  @P1 LDS.128 R48, [R2] ;  /* 0x0000000002301984 */ /* 0x0004640000000c00 */
.L_x_112:
[----:B------:R-:W-:Y:S05]  /*6220*/  BSYNC B1 ;  /* 0x0000000000017941 */ /* 0x000fea0003800000 */
.L_x_111:
[----:B-1----:R-:W-:Y:S04]  /*6230*/  SHF.R.U32.HI R3, RZ, 0x15, R16 ;  /* 0x00000015ff037819 */ /* 0x002fe80000011610 */
[----:B------:R-:W-:Y:S01]  /*6240*/  LOP3.LUT P0, RZ, R3, 0x3, R74, 0x48, !PT ;  /* 0x0000000303ff7812 */ /* 0x000fe2000780484a */
[----:B------:R-:W-:Y:S01]  /*6250*/  @!UPT UIADD3 URZ, UPT, UPT, URZ, URZ, URZ ;  /* 0x000000fffffff290 */ /* 0x000fe2000fffe0ff */
[----:B------:R-:W-:Y:S11]  /*6260*/  @P2 BRA `(.L_x_116) ;  /* 0x0000000000082947 */ /* 0x000ff60003800000 */
[----:B------:R-:W1:Y:S02]  /*6270*/  SYNCS.PHASECHK.TRANS64.TRYWAIT P1, [R76+URZ+0x110], R5 ;  /* 0x000110054c0075a7 */ /* 0x000e6400080211ff */
[----:B-1----:R-:W-:Y:S05]  /*6280*/  @!P1 BRA `(.L_x_117) ;  /* 0x0000001400c89947 */ /* 0x002fea0003800000 */
.L_x_116:
[----:B------:R-:W-:Y:S05]  /*6290*/  @!P0 BRA `(.L_x_118) ;  /* 0x0000000000408947 */ /* 0x000fea0003800000 */
[----:B------:R-:W1:Y:S01]  /*62a0*/  LDCU.64 UR8, c[0x4][0x70] ;  /* 0x01000e00ff0877ac */ /* 0x000e620008000a00 */
[----:B------:R-:W-:Y:S01]  /*62b0*/  MOV R3, 0x0 ;  /* 0x0000000000037802 */ /* 0x000fe20000000f00 */
[----:B------:R-:W-:Y:S02]  /*62c0*/  HFMA2 R12, -RZ, RZ, 0, 5.9604644775390625e-08 ;  /* 0x00000001ff0c7431 */ /* 0x000fe400000001ff */
[----:B------:R-:W-:Y:S02]  /*62d0*/  IMAD.MOV.U32 R8, RZ, RZ, 0x192 ;  /* 0x00000192ff087424 */ /* 0x000fe400078e00ff */
[----:B------:R-:W-:Y:S01]  /*62e0*/  IMAD.MOV.U32 R13, RZ, RZ, RZ ;  /* 0x000000ffff0d7224 */ /* 0x000fe200078e00ff */
[----:B------:R-:W5:Y:S01]  /*62f0*/  LDCU.64 UR6, c[0x4][0x78] ;  /* 0x01000f00ff0677ac */ /* 0x000f620008000a00 */
[----:B--2---:R-:W2:Y:S01]  /*6300*/  LDC.64 R2, c[0x4][R3] ;  /* 0x0100000003027b82 */ /* 0x004ea20000000a00 */
[----:B------:R-:W3:Y:S01]  /*6310*/  LDCU.64 UR4, c[0x4][0x10] ;  /* 0x01000200ff0477ac */ /* 0x000ee20008000a00 */
[----:B-1----:R-:W-:Y:S01]  /*6320*/  MOV R5, UR9 ;  /* 0x0000000900057c02 */ /* 0x002fe20008000f00 */
[----:B------:R-:W-:Y:S01]  /*6330*/  IMAD.U32 R4, RZ, RZ, UR8 ;  /* 0x00000008ff047e24 */ /* 0x000fe2000f8e00ff */
[----:B-----5:R-:W-:Y:S01]  /*6340*/  MOV R7, UR7 ;  /* 0x0000000700077c02 */ /* 0x020fe20008000f00 */
[----:B------:R-:W-:Y:S01]  /*6350*/  IMAD.U32 R6, RZ, RZ, UR6 ;  /* 0x00000006ff067e24 */ /* 0x000fe2000f8e00ff */
[----:B---3--:R-:W-:Y:S01]  /*6360*/  MOV R11, UR5 ;  /* 0x00000005000b7c02 */ /* 0x008fe20008000f00 */
[----:B------:R-:W-:Y:S02]  /*6370*/  IMAD.U32 R10, RZ, RZ, UR4 ;  /* 0x00000004ff0a7e24 */ /* 0x000fe4000f8e00ff */
[----:B------:R-:W-:Y:S07]  /*6380*/  LEPC R20, `(.L_x_118) ;  /* 0x000000001014794e */ /* 0x000fee0000000000 */
[----:B--2-4-:R-:W-:Y:S05]  /*6390*/  CALL.ABS.NOINC R2 ;  /* 0x0000000002007343 */ /* 0x014fea0003c00000 */
.L_x_118:
[----:B------:R-:W-:Y:S01]  /*63a0*/  ISETP.NE.AND P0, PT, R87, RZ, PT ;  /* 0x000000ff5700720c */ /* 0x000fe20003f05270 */
[----:B------:R-:W-:Y:S05]  /*63b0*/  WARPSYNC.ALL ;  /* 0x0000000000007948 */ /* 0x000fea0003800000 */
[----:B------:R-:W-:Y:S01]  /*63c0*/  R2UR UR4, R16 ;  /* 0x00000000100472ca */ /* 0x000fe200000e0000 */
[--C-:B----4-:R-:W-:Y:S01]  /*63d0*/  HADD2.F32 R20, -RZ, R40.reuse.H0_H0 ;  /* 0x20000028ff147230 */ /* 0x110fe20000004100 */
[----:B------:R-:W-:Y:S01]  /*63e0*/  ISETP.NE.AND P6, PT, R75, RZ, PT ;  /* 0x000000ff4b00720c */ /* 0x000fe20003fc5270 */
[----:B------:R-:W-:Y:S01]  /*63f0*/  HADD2.F32 R34, -RZ, R40.H1_H1 ;  /* 0x30000028ff227230 */ /* 0x000fe20000004100 */
[----:B------:R-:W-:Y:S01]  /*6400*/  IADD3 R79, PT, PT, R76, 0x130, RZ ;  /* 0x000001304c4f7810 */ /* 0x000fe20007ffe0ff */
[--C-:B------:R-:W-:Y:S01]  /*6410*/  HADD2.F32 R21, -RZ, R41.reuse.H0_H0 ;  /* 0x20000029ff157230 */ /* 0x100fe20000004100 */
[----:B------:R-:W-:Y:S01]  /*6420*/  IADD3 R93, PT, PT, R89, 0x210, RZ ;  /* 0x00000210595d7810 */ /* 0x000fe20007ffe0ff */
[----:B------:R-:W-:Y:S01]  /*6430*/  HADD2.F32 R36, -RZ, R41.H1_H1 ;  /* 0x30000029ff247230 */ /* 0x000fe20000004100 */
[----:B------:R-:W-:Y:S01]  /*6440*/  BSSY.RECONVERGENT B0, `(.L_x_119) ;  /* 0x000004f000007945 */ /* 0x000fe20003800200 */
[--C-:B------:R-:W-:Y:S02]  /*6450*/  HADD2.F32 R37, -RZ, R42.reuse.H0_H0 ;  /* 0x2000002aff257230 */ /* 0x100fe40000004100 */
[----:B------:R-:W-:Y:S02]  /*6460*/  HADD2.F32 R38, -RZ, R42.H1_H1 ;  /* 0x3000002aff267230 */ /* 0x000fe40000004100 */
[----:B------:R-:W3:Y:S01]  /*6470*/  LDTM.x16 R4, tmem[UR4] ;  /* 0x00000004000479ee */ /* 0x000ee20008240000 */
[----:B------:R-:W-:Y:S01]  /*6480*/  NOP ;  /* 0x0000000000007918 */ /* 0x000fe20000000000 */
[----:B------:R-:W-:Y:S01]  /*6490*/  @P6 IADD3 R93, PT, PT, R64, -0x10, RZ ;  /* 0xfffffff0405d6810 */ /* 0x000fe20007ffe0ff */
[--C-:B------:R-:W-:Y:S02]  /*64a0*/  HADD2.F32 R39, -RZ, R43.reuse.H0_H0 ;  /* 0x2000002bff277230 */ /* 0x100fe40000004100 */
[----:B------:R-:W-:Y:S02]  /*64b0*/  HADD2.F32 R40, -RZ, R43.H1_H1 ;  /* 0x3000002bff287230 */ /* 0x000fe40000004100 */
        /* <DEDUP_REMOVED lines=8> */
[C---:B---3--:R-:W-:Y:S01]  /*6540*/  FMUL R4, R32.reuse, R4 ;  /* 0x0000000420047220 */ /* 0x048fe20000400000 */
[C---:B------:R-:W-:Y:S01]  /*6550*/  FMUL R5, R32.reuse, R5 ;  /* 0x0000000520057220 */ /* 0x040fe20000400000 */
[C---:B------:R-:W-:Y:S01]  /*6560*/  FMUL R6, R32.reuse, R6 ;  /* 0x0000000620067220 */ /* 0x040fe20000400000 */
[C---:B------:R-:W-:Y:S01]  /*6570*/  FMUL R7, R32.reuse, R7 ;  /* 0x0000000720077220 */ /* 0x040fe20000400000 */
[C---:B------:R-:W-:Y:S01]  /*6580*/  FFMA R4, R35.reuse, R20, R4 ;  /* 0x0000001423047223 */ /* 0x040fe20000000004 */
        /* <DEDUP_REMOVED lines=10> */
[C---:B--2---:R-:W-:Y:S01]  /*6630*/  FMUL R2, R32.reuse, R13 ;  /* 0x0000000d20027220 */ /* 0x044fe20000400000 */
[C---:B------:R-:W-:Y:S01]  /*6640*/  FFMA R10, R35.reuse, R39, R10 ;  /* 0x00000027230a7223 */ /* 0x040fe2000000000a */
[C---:B------:R-:W-:Y:S01]  /*6650*/  FMUL R3, R32.reuse, R14 ;  /* 0x0000000e20037220 */ /* 0x040fe20000400000 */
[C---:B------:R-:W-:Y:S01]  /*6660*/  FFMA R11, R35.reuse, R40, R11 ;  /* 0x00000028230b7223 */ /* 0x040fe2000000000b */
[C---:B------:R-:W-:Y:S01]  /*6670*/  FMUL R15, R32.reuse, R15 ;  /* 0x0000000f200f7220 */ /* 0x040fe20000400000 */
[C---:B------:R-:W-:Y:S01]  /*6680*/  FFMA R0, R35.reuse, R41, R0 ;  /* 0x0000002923007223 */ /* 0x040fe20000000000 */
[C---:B------:R-:W-:Y:S01]  /*6690*/  FMUL R12, R32.reuse, R16 ;  /* 0x00000010200c7220 */ /* 0x040fe20000400000 */
[C---:B------:R-:W-:Y:S01]  /*66a0*/  FMUL R13, R32.reuse, R17 ;  /* 0x00000011200d7220 */ /* 0x040fe20000400000 */
[C---:B------:R-:W-:Y:S01]  /*66b0*/  FFMA R2, R35.reuse, R43, R2 ;  /* 0x0000002b23027223 */ /* 0x040fe20000000002 */
[C---:B------:R-:W-:Y:S01]  /*66c0*/  FFMA R3, R35.reuse, R42, R3 ;  /* 0x0000002a23037223 */ /* 0x040fe20000000003 */
[C---:B------:R-:W-:Y:S01]  /*66d0*/  FMUL R14, R32.reuse, R18 ;  /* 0x00000012200e7220 */ /* 0x040fe20000400000 */
[----:B------:R-:W-:Y:S01]  /*66e0*/  FFMA R15, R35, R44, R15 ;  /* 0x0000002c230f7223 */ /* 0x000fe2000000000f */
[----:B------:R-:W-:Y:S01]  /*66f0*/  FMUL R19, R32, R19 ;  /* 0x0000001320137220 */ /* 0x000fe20000400000 */
[----:B------:R-:W-:Y:S01]  /*6700*/  F2FP.F16.F32.PACK_AB R64, R5, R4 ;  /* 0x000000040540723e */ /* 0x000fe200000000ff */
[----:B------:R-:W-:Y:S01]  /*6710*/  FFMA R12, R35, R45, R12 ;  /* 0x0000002d230c7223 */ /* 0x000fe2000000000c */
[----:B------:R-:W-:Y:S01]  /*6720*/  F2FP.F16.F32.PACK_AB R65, R7, R6 ;  /* 0x000000060741723e */ /* 0x000fe200000000ff */
[----:B------:R-:W-:Y:S01]  /*6730*/  FFMA R13, R35, R46, R13 ;  /* 0x0000002e230d7223 */ /* 0x000fe2000000000d */
[----:B------:R-:W-:Y:S01]  /*6740*/  F2FP.F16.F32.PACK_AB R66, R9, R8 ;  /* 0x000000080942723e */ /* 0x000fe200000000ff */
[----:B------:R-:W-:Y:S01]  /*6750*/  FFMA R14, R35, R47, R14 ;  /* 0x0000002f230e7223 */ /* 0x000fe2000000000e */
[----:B------:R-:W-:Y:S01]  /*6760*/  F2FP.F16.F32.PACK_AB R67, R11, R10 ;  /* 0x0000000a0b43723e */ /* 0x000fe200000000ff */
[----:B------:R-:W-:Y:S01]  /*6770*/  FFMA R19, R35, R48, R19 ;  /* 0x0000003023137223 */ /* 0x000fe20000000013 */
[----:B------:R-:W-:Y:S02]  /*6780*/  LOP3.LUT R17, R79, 0xfefffff8, RZ, 0xc0, !PT ;  /* 0xfefffff84f117812 */ /* 0x000fe400078ec0ff */
[----:B------:R-:W-:Y:S02]  /*6790*/  F2FP.F16.F32.PACK_AB R76, R2, R0 ;  /* 0x00000000024c723e */ /* 0x000fe400000000ff */
[----:B------:R1:W-:Y:S01]  /*67a0*/  SYNCS.ARRIVE.TRANS64.RED.A1T0 RZ, [R17+URZ], RZ ;  /* 0x000000ff11ff79a7 */ /* 0x0003e200081004ff */
[----:B------:R1:W-:Y:S01]  /*67b0*/  STS.128 [R89+0x200], R64 ;  /* 0x0002004059007388 */ /* 0x0003e20000000c00 */
[----:B------:R-:W-:Y:S02]  /*67c0*/  F2FP.F16.F32.PACK_AB R77, R15, R3 ;  /* 0x000000030f4d723e */ /* 0x000fe400000000ff */
[----:B------:R-:W-:Y:S02]  /*67d0*/  F2FP.F16.F32.PACK_AB R78, R13, R12 ;  /* 0x0000000c0d4e723e */ /* 0x000fe400000000ff */
[----:B------:R-:W-:Y:S05]  /*67e0*/  F2FP.F16.F32.PACK_AB R79, R19, R14 ;  /* 0x0000000e134f723e */ /* 0x000fea00000000ff */
[----:B------:R1:W-:Y:S01]  /*67f0*/  STS.128 [R93], R76 ;  /* 0x0000004c5d007388 */ /* 0x0003e20000000c00 */
[----:B------:R-:W-:Y:S01]  /*6800*/  @!PT LDS RZ, [RZ] ;  /* 0x00000000fffff984 */ /* 0x000fe20000000800 */
[----:B------:R-:W-:Y:S01]  /*6810*/  @!PT LDS RZ, [RZ] ;  /* 0x00000000fffff984 */ /* 0x000fe20000000800 */
[----:B------:R-:W-:Y:S01]  /*6820*/  @!PT LDS RZ, [RZ] ;  /* 0x00000000fffff984 */ /* 0x000fe20000000800 */
[----:B------:R-:W-:Y:S01]  /*6830*/  @!PT LDS RZ, [RZ] ;  /* 0x00000000fffff984 */ /* 0x000fe20000000800 */
[----:B------:R2:W-:Y:S07]  /*6840*/  MEMBAR.ALL.CTA ;  /* 0x0000000000007992 */ /* 0x0005ee0000008000 */
[----:B--2---:R-:W2:Y:S02]  /*6850*/  FENCE.VIEW.ASYNC.S ;  /* 0x00000000000073c6 */ /* 0x004ea40000000000 */
[----:B--2---:R-:W-:Y:S06]  /*6860*/  BAR.SYNC.DEFER_BLOCKING 0x1, 0x80 ;  /* 0x0042000000007b1d */ /* 0x004fec0000010000 */
[----:B------:R-:W-:Y:S05]  /*6870*/  @P0 BRA `(.L_x_120) ;  /* 0x00000000002c0947 */ /* 0x000fea0003800000 */
[----:B------:R-:W-:Y:S01]  /*6880*/  R2UR UR12, R69 ;  /* 0x00000000450c72ca */ /* 0x000fe200000e0000 */
[----:B------:R-:W-:Y:S01]  /*6890*/  UIADD3 UR10, UP0, UPT, UR46, 0x680, URZ ;  /* 0x000006802e0a7890 */ /* 0x000fe2000ff1e0ff */
[----:B------:R-:W-:Y:S01]  /*68a0*/  R2UR UR9, R63 ;  /* 0x000000003f0972ca */ /* 0x000fe200000e0000 */
[----:B------:R-:W-:Y:S01]  /*68b0*/  UMOV UR7, UR36 ;  /* 0x0000002400077c82 */ /* 0x000fe20008000000 */
[----:B------:R-:W-:Y:S01]  /*68c0*/  R2UR UR8, R91 ;  /* 0x000000005b0872ca */ /* 0x000fe200000e0000 */
[----:B------:R-:W-:Y:S08]  /*68d0*/  UIADD3.X UR11, UPT, UPT, URZ, UR47, URZ, UP0, !UPT ;  /* 0x0000002fff0b7290 */ /* 0x000ff000087fe4ff */
[----:B------:R-:W-:Y:S02]  /*68e0*/  USHF.L.U32 UR5, UR12, 0x4, URZ ;  /* 0x000000040c057899 */ /* 0x000fe400080006ff */
[----:B------:R-:W-:Y:S02]  /*68f0*/  USHF.L.U32 UR6, UR9, 0x7, URZ ;  /* 0x0000000709067899 */ /* 0x000fe400080006ff */
[----:B------:R-:W-:Y:S09]  /*6900*/  UIADD3 UR4, UPT, UPT, UR42, 0x200, UR8 ;  /* 0x000002002a047890 */ /* 0x000ff2000fffe008 */
[----:B------:R2:W-:Y:S02]  /*6910*/  UTMASTG.3D [UR4], [UR10] ;  /* 0x000000040a0073b5 */ /* 0x0005e40008010000 */
[----:B--2---:R0:W-:Y:S02]  /*6920*/  UTMACMDFLUSH ;  /* 0x00000000000079b7 */ /* 0x0041e40000000000 */
.L_x_120:
[----:B------:R-:W-:Y:S05]  /*6930*/  BSYNC.RECONVERGENT B0 ;  /* 0x0000000000007941 */ /* 0x000fea0003800200 */
.L_x_119:
[----:B------:R-:W-:Y:S04]  /*6940*/  BSSY.RECONVERGENT B0, `(.L_x_121) ;  /* 0x0000003000007945 */ /* 0x000fe80003800200 */
[----:B------:R-:W-:Y:S05]  /*6950*/  @P0 BRA `(.L_x_122) ;  /* 0x0000000000040947 */ /* 0x000fea0003800000 */
[----:B------:R-:W-:Y:S04]  /*6960*/  DEPBAR.LE SB0, 0x0 ;  /* 0x000080000000791a */ /* 0x000fe80000000000 */
.L_x_122:
[----:B------:R-:W-:Y:S05]  /*6970*/  BSYNC.RECONVERGENT B0 ;  /* 0x0000000000007941 */ /* 0x000fea0003800200 */
.L_x_121:
[----:B------:R-:W-:Y:S01]  /*6980*/  BAR.SYNC.DEFER_BLOCKING 0x1, 0x80 ;  /* 0x0042000000007b1d */ /* 0x000fe20000010000 */
[----:B------:R-:W-:Y:S01]  /*6990*/  UIADD3 UR43, UPT, UPT, UR43, 0x1, URZ ;  /* 0x000000012b2b7890 */ /* 0x000fe2000fffe0ff */
[----:B------:R-:W-:Y:S02]  /*69a0*/  IADD3 R0, PT, PT, R30, 0x1, RZ ;  /* 0x000000011e007810 */ /* 0x000fe40007ffe0ff */
[----:B------:R-:W-:Y:S01]  /*69b0*/  IADD3 R82, PT, PT, R82, 0x1, RZ ;  /* 0x0000000152527810 */ /* 0x000fe20007ffe0ff */
[----:B------:R-:W-:Y:S09]  /*69c0*/  UISETP.NE.AND UP0, UPT, UR43, URZ, UPT ;  /* 0x000000ff2b00728c */ /* 0x000ff2000bf05270 */
[----:B------:R-:W-:Y:S05]  /*69d0*/  BRA.U !UP0, `(.L_x_123) ;  /* 0x0000000108287547 */ /* 0x000fea000b800000 */
[----:B------:R-:W-:Y:S01]  /*69e0*/  ISETP.NE.AND P0, PT, R92, RZ, PT ;  /* 0x000000ff5c00720c */ /* 0x000fe20003f05270 */
[----:B------:R-:W-:Y:S11]  /*69f0*/  IMAD.U32 R2, RZ, RZ, UR37 ;  /* 0x00000025ff027e24 */ /* 0x000ff6000f8e00ff */
[----:B------:R-:W-:Y:S01]  /*6a00*/  @!UPT UIADD3 URZ, UPT, UPT, URZ, URZ, URZ ;  /* 0x000000fffffff290 */ /* 0x000fe2000fffe0ff */
[C---:B------:R-:W-:Y:S01]  /*6a10*/  @P0 LEA R3, R81.reuse, UR42, 0x3 ;  /* 0x0000002a51030c11 */ /* 0x040fe2000f8e18ff */
[----:B------:R-:W-:Y:S04]  /*6a20*/  VIADD R81, R81, 0x1 ;  /* 0x0000000151517836 */ /* 0x000fe80000000000 */
[----:B------:R-:W-:Y:S05]  /*6a30*/  @P0 VIADD R3, R3, 0xd0 ;  /* 0x000000d003030836 */ /* 0x000fea0000000000 */
[----:B------:R-:W-:Y:S04]  /*6a40*/  @P0 PRMT R2, R2, 0x654, R3 ;  /* 0x0000065402020816 */ /* 0x000fe80000000003 */
[----:B------:R2:W-:Y:S01]  /*6a50*/  @P0 SYNCS.ARRIVE.TRANS64.RED.A1T0 RZ, [R2+URZ], RZ ;  /* 0x000000ff02ff09a7 */ /* 0x0005e200081004ff */
[C---:B------:R-:W-:Y:S04]  /*6a60*/  ISETP.NE.AND P0, PT, R81.reuse, 0x2, PT ;  /* 0x000000025100780c */ /* 0x040fe80003f05270 */
[----:B------:R-:W-:Y:S09]  /*6a70*/  SEL R81, R81, RZ, P0 ;  /* 0x000000ff51517207 */ /* 0x000ff20000000000 */
.L_x_123:
[----:B------:R-:W-:Y:S01]  /*6a80*/  ISETP.NE.AND P3, PT, R88, RZ, PT ;  /* 0x000000ff5800720c */ /* 0x000fe20003f65270 */
[----:B------:R-:W-:Y:S01]  /*6a90*/  IMAD.IADD R69, R29, 0x1, R62 ;  /* 0x000000011d457824 */ /* 0x000fe200078e023e */
[----:B------:R-:W-:Y:S01]  /*6aa0*/  ISETP.NE.AND P0, PT, R90, 0x2, PT ;  /* 0x000000025a00780c */ /* 0x000fe20003f05270 */
[----:B------:R-:W-:Y:S01]  /*6ab0*/  IMAD.IADD R63, R31, 0x1, R68 ;  /* 0x000000011f3f7824 */ /* 0x000fe200078e0244 */
[----:B------:R-:W-:Y:S02]  /*6ac0*/  ISETP.NE.AND P1, PT, R0, 0x4, PT ;  /* 0x000000040000780c */ /* 0x000fe40003f25270 */
[----:B------:R-:W-:Y:S02]  /*6ad0*/  ISETP.NE.AND P2, PT, R82, 0x2, PT ;  /* 0x000000025200780c */ /* 0x000fe40003f45270 */
[----:B------:R-:W-:Y:S02]  /*6ae0*/  SEL R4, RZ, 0x1, P0 ;  /* 0x00000001ff047807 */ /* 0x000fe40000000000 */
[----:B------:R-:W-:Y:S02]  /*6af0*/  SEL R3, RZ, 0x1, P1 ;  /* 0x00000001ff037807 */ /* 0x000fe40000800000 */
[----:B--2---:R-:W-:Y:S02]  /*6b00*/  SEL R2, RZ, 0x1, P2 ;  /* 0x00000001ff027807 */ /* 0x004fe40001000000 */
[----:B------:R-:W-:Y:S02]  /*6b10*/  @P3 R2UR UR36, R80 ;  /* 0x00000000502432ca */ /* 0x000fe400000e0000 */
[----:B------:R-:W-:Y:S02]  /*6b20*/  LOP3.LUT R83, R83, R4, RZ, 0x3c, !PT ;  /* 0x0000000453537212 */ /* 0x000fe400078e3cff */
[----:B------:R-:W-:Y:S02]  /*6b30*/  LOP3.LUT R84, R84, R3, RZ, 0x3c, !PT ;  /* 0x0000000354547212 */ /* 0x000fe400078e3cff */
[----:B------:R-:W-:Y:S02]  /*6b40*/  LOP3.LUT R85, R85, R2, RZ, 0x3c, !PT ;  /* 0x0000000255557212 */ /* 0x000fe400078e3cff */
[----:B------:R-:W-:Y:S02]  /*6b50*/  SEL R90, R90, RZ, P0 ;  /* 0x000000ff5a5a7207 */ /* 0x000fe40000000000 */
[----:B------:R-:W-:Y:S02]  /*6b60*/  SEL R30, R0, RZ, P1 ;  /* 0x000000ff001e7207 */ /* 0x000fe40000800000 */
[----:B------:R-:W-:Y:S01]  /*6b70*/  SEL R82, R82, RZ, P2 ;  /* 0x000000ff52527207 */ /* 0x000fe20001000000 */
[----:B------:R-:W-:Y:S06]  /*6b80*/  @P3 BRA `(.L_x_124) ;  /* 0xffffffe800783947 */ /* 0x000fec000383ffff */
[----:B------:R-:W-:-:S09]  /*6b90*/  UISETP.NE.AND UP0, UPT, UR45, URZ, UPT ;  /* 0x000000ff2d00728c */ /* 0x000fd2000bf05270 */
[----:B------:R-:W-:Y:S05]  /*6ba0*/  BRA.U !UP0, `(.L_x_125) ;  /* 0x0000000108487547 */ /* 0x000fea000b800000 */
[----:B------:R-:W2:Y:S02]  /*6bb0*/  LDCU.64 UR4, c[0x0][0x890] ;  /* 0x00011200ff0477ac */ /* 0x000ea40008000a00 */
[----:B--2---:R-:W-:-:S04]  /*6bc0*/  UISETP.NE.U32.AND UP0, UPT, UR4, URZ, UPT ;  /* 0x000000ff0400728c */ /* 0x004fc8000bf05070 */
[----:B------:R-:W-:-:S09]  /*6bd0*/  UISETP.NE.AND.EX UP0, UPT, UR5, URZ, UPT, UP0 ;  /* 0x000000ff0500728c */ /* 0x000fd2000bf05300 */
[----:B------:R-:W-:Y:S05]  /*6be0*/  BRA.U UP0, `(.L_x_126) ;  /* 0x00000001000c7547 */ /* 0x000fea000b800000 */
[----:B------:R-:W-:-:S13]  /*6bf0*/  FSETP.NEU.AND P0, PT, R35, RZ, PT ;  /* 0x000000ff2300720b */ /* 0x000fda0003f0d000 */
[----:B------:R-:W-:Y:S05]  /*6c00*/  @!P0 EXIT ;  /* 0x000000000000894d */ /* 0x000fea0003800000 */
[----:B------:R-:W-:Y:S05]  /*6c10*/  BRA `(.L_x_125) ;  /* 0x00000000002c7947 */ /* 0x000fea0003800000 */
.L_x_126:
[----:B------:R-:W-:Y:S01]  /*6c20*/  LOP3.LUT P0, RZ, R70, 0xff, RZ, 0xc0, !PT ;  /* 0x000000ff46ff7812 */ /* 0x000fe2000780c0ff */
[----:B------:R-:W-:-:S12]  /*6c30*/  BSSY.RECONVERGENT B0, `(.L_x_125) ;  /* 0x0000009000007945 */ /* 0x000fd80003800200 */
[----:B------:R-:W-:Y:S05]  /*6c40*/  @P0 BRA `(.L_x_127) ;  /* 0x0000000000140947 */ /* 0x000fea0003800000 */
[----:B------:R-:W2:Y:S02]  /*6c50*/  LDCU.64 UR4, c[0x0][0x888] ;  /* 0x00011100ff0477ac */ /* 0x000ea40008000a00 */
[----:B--2---:R-:W-:-:S04]  /*6c60*/  ISETP.NE.U32.AND P0, PT, RZ, UR4, PT ;  /* 0x00000004ff007c0c */ /* 0x004fc8000bf05070 */
[----:B------:R-:W-:-:S13]  /*6c70*/  ISETP.NE.AND.EX P0, PT, RZ, UR5, PT, P0 ;  /* 0x00000005ff007c0c */ /* 0x000fda000bf05300 */
[----:B------:R-:W-:Y:S05]  /*6c80*/  @!P0 EXIT ;  /* 0x000000000000894d */ /* 0x000fea0003800000 */
[----:B------:R-:W-:Y:S05]  /*6c90*/  BRA `(.L_x_128) ;  /* 0x0000000000087947 */ /* 0x000fea0003800000 */
.L_x_127:
[----:B------:R-:W-:-:S13]  /*6ca0*/  FSETP.NEU.AND P0, PT, R35, RZ, PT ;  /* 0x000000ff2300720b */ /* 0x000fda0003f0d000 */
[----:B------:R-:W-:Y:S05]  /*6cb0*/  @!P0 EXIT ;  /* 0x000000000000894d */ /* 0x000fea0003800000 */
.L_x_128:
[----:B------:R-:W-:Y:S05]  /*6cc0*/  BSYNC.RECONVERGENT B0 ;  /* 0x0000000000007941 */ /* 0x000fea0003800200 */
.L_x_125:
[----:B------:R-:W-:-:S04]  /*6cd0*/  DEPBAR.LE SB0, 0x0 ;  /* 0x000080000000791a */ /* 0x000fc80000000000 */
[----:B------:R-:W-:Y:S05]  /*6ce0*/  EXIT ;  /* 0x000000000000794d */ /* 0x000fea0003800000 */
.L_x_25:
[----:B--2---:R2:W4:Y:S02]  /*6cf0*/  SYNCS.PHASECHK.TRANS64.TRYWAIT P0, [R3+URZ+0x160], R2 ;  /* 0x00016002030075a7 */ /* 0x00452400080011ff */
[----:B----4-:R-:W-:Y:S05]  /*6d00*/  @!P0 NANOSLEEP.SYNCS 0x989680 ;  /* 0x009896800000895d */ /* 0x010fea0003900000 */
[----:B------:R-:W4:Y:S02]  /*6d10*/  @!P0 SYNCS.PHASECHK.TRANS64 P0, [R3+URZ+0x160], R2 ;  /* 0x00016002030085a7 */ /* 0x000f2400080010ff */
[----:B----4-:R-:W-:Y:S05]  /*6d20*/  @!P0 BRA `(.L_x_25) ;  /* 0xfffffffc00f08947 */ /* 0x010fea000383ffff */
[----:B------:R-:W-:Y:S05]  /*6d30*/  BRA `(.L_x_129) ;  /* 0xffffffa800f47947 */ /* 0x000fea000383ffff */
.L_x_28:
[----:B-1----:R-:W-:-:S07]  /*6d40*/  MOV R2, UR33 ;  /* 0x0000002100027c02 */ /* 0x002fce0008000f00 */
.L_x_130:
[----:B-1----:R1:W2:Y:S02]  /*6d50*/  SYNCS.PHASECHK.TRANS64.TRYWAIT P0, [R2+URZ+0x60], R5 ;  /* 0x00006005020075a7 */ /* 0x0022a400080011ff */
[----:B--2---:R-:W-:Y:S05]  /*6d60*/  @!P0 NANOSLEEP.SYNCS 0x989680 ;  /* 0x009896800000895d */ /* 0x004fea0003900000 */
[----:B------:R-:W2:Y:S02]  /*6d70*/  @!P0 SYNCS.PHASECHK.TRANS64 P0, [R2+URZ+0x60], R5 ;  /* 0x00006005020085a7 */ /* 0x000ea400080010ff */
[----:B--2---:R-:W-:Y:S05]  /*6d80*/  @!P0 BRA `(.L_x_130) ;  /* 0xfffffffc00f08947 */ /* 0x004fea000383ffff */
[----:B------:R-:W-:Y:S05]  /*6d90*/  BRA `(.L_x_27) ;  /* 0xffffffac005c7947 */ /* 0x000fea000383ffff */
.L_x_35:
[----:B-1----:R-:W-:-:S07]  /*6da0*/  MOV R2, UR17 ;  /* 0x0000001100027c02 */ /* 0x002fce0008000f00 */
.L_x_131:
[----:B-1----:R1:W2:Y:S02]  /*6db0*/  SYNCS.PHASECHK.TRANS64.TRYWAIT P0, [R2+URZ+0x60], R5 ;  /* 0x00006005020075a7 */ /* 0x0022a400080011ff */
[----:B--2---:R-:W-:Y:S05]  /*6dc0*/  @!P0 NANOSLEEP.SYNCS 0x989680 ;  /* 0x009896800000895d */ /* 0x004fea0003900000 */
[----:B------:R-:W2:Y:S02]  /*6dd0*/  @!P0 SYNCS.PHASECHK.TRANS64 P0, [R2+URZ+0x60], R5 ;  /* 0x00006005020085a7 */ /* 0x000ea400080010ff */
[----:B--2---:R-:W-:Y:S05]  /*6de0*/  @!P0 BRA `(.L_x_131) ;  /* 0xfffffffc00f08947 */ /* 0x004fea000383ffff */
[----:B------:R-:W-:Y:S05]  /*6df0*/  BRA `(.L_x_34) ;  /* 0xffffffb000187947 */ /* 0x000fea000383ffff */
.L_x_40:
[----:B-1----:R1:W2:Y:S02]  /*6e00*/  SYNCS.PHASECHK.TRANS64.TRYWAIT P0, [R2+URZ+0xf0], R3 ;  /* 0x0000f003020075a7 */ /* 0x0022a400080011ff */
[----:B--2---:R-:W-:Y:S05]  /*6e10*/  @!P0 NANOSLEEP.SYNCS 0x989680 ;  /* 0x009896800000895d */ /* 0x004fea0003900000 */
[----:B------:R-:W2:Y:S02]  /*6e20*/  @!P0 SYNCS.PHASECHK.TRANS64 P0, [R2+URZ+0xf0], R3 ;  /* 0x0000f003020085a7 */ /* 0x000ea400080010ff */
[----:B--2---:R-:W-:Y:S05]  /*6e30*/  @!P0 BRA `(.L_x_40) ;  /* 0xfffffffc00f08947 */ /* 0x004fea000383ffff */
[----:B------:R-:W-:Y:S05]  /*6e40*/  BRA `(.L_x_132) ;  /* 0xffffffb000bc7947 */ /* 0x000fea000383ffff */
.L_x_44:
[----:B---3--:R-:W-:-:S07]  /*6e50*/  MOV R0, UR5 ;  /* 0x0000000500007c02 */ /* 0x008fce0008000f00 */
.L_x_133:
[----:B-1----:R1:W2:Y:S02]  /*6e60*/  SYNCS.PHASECHK.TRANS64.TRYWAIT P0, [R0+URZ], R3 ;  /* 0x00000003000075a7 */ /* 0x0022a400080011ff */
[----:B--2---:R-:W-:Y:S05]  /*6e70*/  @!P0 NANOSLEEP.SYNCS 0x989680 ;  /* 0x009896800000895d */ /* 0x004fea0003900000 */
[----:B------:R-:W2:Y:S02]  /*6e80*/  @!P0 SYNCS.PHASECHK.TRANS64 P0, [R0+URZ], R3 ;  /* 0x00000003000085a7 */ /* 0x000ea400080010ff */
[----:B--2---:R-:W-:Y:S05]  /*6e90*/  @!P0 BRA `(.L_x_133) ;  /* 0xfffffffc00f08947 */ /* 0x004fea000383ffff */
[----:B------:R-:W-:Y:S05]  /*6ea0*/  BRA `(.L_x_134) ;  /* 0xffffffb8002c7947 */ /* 0x000fea000383ffff */
.L_x_45:
[----:B---3--:R-:W-:-:S07]  /*6eb0*/  MOV R0, UR5 ;  /* 0x0000000500007c02 */ /* 0x008fce0008000f00 */
.L_x_135:
[----:B-1----:R1:W2:Y:S02]  /*6ec0*/  SYNCS.PHASECHK.TRANS64.TRYWAIT P0, [R0+URZ], R3 ;  /* 0x00000003000075a7 */ /* 0x0022a400080011ff */
[----:B--2---:R-:W-:Y:S05]  /*6ed0*/  @!P0 NANOSLEEP.SYNCS 0x989680 ;  /* 0x009896800000895d */ /* 0x004fea0003900000 */
[----:B------:R-:W2:Y:S02]  /*6ee0*/  @!P0 SYNCS.PHASECHK.TRANS64 P0, [R0+URZ], R3 ;  /* 0x00000003000085a7 */ /* 0x000ea400080010ff */
[----:B--2---:R-:W-:Y:S05]  /*6ef0*/  @!P0 BRA `(.L_x_135) ;  /* 0xfffffffc00f08947 */ /* 0x004fea000383ffff */
[----:B------:R-:W-:Y:S05]  /*6f00*/  BRA `(.L_x_136) ;  /* 0xffffffb800387947 */ /* 0x000fea000383ffff */
.L_x_46:
[----:B---3--:R-:W-:-:S07]  /*6f10*/  MOV R0, UR5 ;  /* 0x0000000500007c02 */ /* 0x008fce0008000f00 */
.L_x_137:
[----:B-1----:R1:W2:Y:S02]  /*6f20*/  SYNCS.PHASECHK.TRANS64.TRYWAIT P0, [R0+URZ], R3 ;  /* 0x00000003000075a7 */ /* 0x0022a400080011ff */
[----:B--2---:R-:W-:Y:S05]  /*6f30*/  @!P0 NANOSLEEP.SYNCS 0x989680 ;  /* 0x009896800000895d */ /* 0x004fea0003900000 */
[----:B------:R-:W2:Y:S02]  /*6f40*/  @!P0 SYNCS.PHASECHK.TRANS64 P0, [R0+URZ], R3 ;  /* 0x00000003000085a7 */ /* 0x000ea400080010ff */
[----:B--2---:R-:W-:Y:S05]  /*6f50*/  @!P0 BRA `(.L_x_137) ;  /* 0xfffffffc00f08947 */ /* 0x004fea000383ffff */
[----:B------:R-:W-:Y:S05]  /*6f60*/  BRA `(.L_x_138) ;  /* 0xffffffb800447947 */ /* 0x000fea000383ffff */
.L_x_47:
[----:B---3--:R-:W-:-:S07]  /*6f70*/  MOV R0, UR5 ;  /* 0x0000000500007c02 */ /* 0x008fce0008000f00 */
.L_x_139:
[----:B-1----:R1:W2:Y:S02]  /*6f80*/  SYNCS.PHASECHK.TRANS64.TRYWAIT P0, [R0+URZ], R3 ;  /* 0x00000003000075a7 */ /* 0x0022a400080011ff */
[----:B--2---:R-:W-:Y:S05]  /*6f90*/  @!P0 NANOSLEEP.SYNCS 0x989680 ;  /* 0x009896800000895d */ /* 0x004fea0003900000 */
[----:B------:R-:W2:Y:S02]  /*6fa0*/  @!P0 SYNCS.PHASECHK.TRANS64 P0, [R0+URZ], R3 ;  /* 0x00000003000085a7 */ /* 0x000ea400080010ff */
[----:B--2---:R-:W-:Y:S05]  /*6fb0*/  @!P0 BRA `(.L_x_139) ;  /* 0xfffffffc00f08947 */ /* 0x004fea000383ffff */
[----:B------:R-:W-:Y:S05]  /*6fc0*/  BRA `(.L_x_140) ;  /* 0xffffffb800507947 */ /* 0x000fea000383ffff */
.L_x_48:
[----:B---3--:R-:W-:-:S07]  /*6fd0*/  MOV R0, UR5 ;  /* 0x0000000500007c02 */ /* 0x008fce0008000f00 */
.L_x_141:
[----:B-1----:R1:W2:Y:S02]  /*6fe0*/  SYNCS.PHASECHK.TRANS64.TRYWAIT P0, [R0+URZ], R3 ;  /* 0x00000003000075a7 */ /* 0x0022a400080011ff */
[----:B--2---:R-:W-:Y:S05]  /*6ff0*/  @!P0 NANOSLEEP.SYNCS 0x989680 ;  /* 0x009896800000895d */ /* 0x004fea0003900000 */
[----:B------:R-:W2:Y:S02]  /*7000*/  @!P0 SYNCS.PHASECHK.TRANS64 P0, [R0+URZ], R3 ;  /* 0x00000003000085a7 */ /* 0x000ea400080010ff */
[----:B--2---:R-:W-:Y:S05]  /*7010*/  @!P0 BRA `(.L_x_141) ;  /* 0xfffffffc00f08947 */ /* 0x004fea000383ffff */
[----:B------:R-:W-:Y:S05]  /*7020*/  BRA `(.L_x_142) ;  /* 0xffffffb8005c7947 */ /* 0x000fea000383ffff */
.L_x_49:
[----:B---3--:R-:W-:-:S07]  /*7030*/  MOV R0, UR5 ;  /* 0x0000000500007c02 */ /* 0x008fce0008000f00 */
.L_x_143:
[----:B-1----:R1:W2:Y:S02]  /*7040*/  SYNCS.PHASECHK.TRANS64.TRYWAIT P0, [R0+URZ], R3 ;  /* 0x00000003000075a7 */ /* 0x0022a400080011ff */
[----:B--2---:R-:W-:Y:S05]  /*7050*/  @!P0 NANOSLEEP.SYNCS 0x989680 ;  /* 0x009896800000895d */ /* 0x004fea0003900000 */
[----:B------:R-:W2:Y:S02]  /*7060*/  @!P0 SYNCS.PHASECHK.TRANS64 P0, [R0+URZ], R3 ;  /* 0x00000003000085a7 */ /* 0x000ea400080010ff */
[----:B--2---:R-:W-:Y:S05]  /*7070*/  @!P0 BRA `(.L_x_143) ;  /* 0xfffffffc00f08947 */ /* 0x004fea000383ffff */
[----:B------:R-:W-:Y:S05]  /*7080*/  BRA `(.L_x_144) ;  /* 0xffffffb800687947 */ /* 0x000fea000383ffff */
.L_x_50:
[----:B---3--:R-:W-:-:S07]  /*7090*/  MOV R0, UR5 ;  /* 0x0000000500007c02 */ /* 0x008fce0008000f00 */
.L_x_145:
[----:B-1----:R1:W2:Y:S02]  /*70a0*/  SYNCS.PHASECHK.TRANS64.TRYWAIT P0, [R0+URZ], R3 ;  /* 0x00000003000075a7 */ /* 0x0022a400080011ff */
[----:B--2---:R-:W-:Y:S05]  /*70b0*/  @!P0 NANOSLEEP.SYNCS 0x989680 ;  /* 0x009896800000895d */ /* 0x004fea0003900000 */
[----:B------:R-:W2:Y:S02]  /*70c0*/  @!P0 SYNCS.PHASECHK.TRANS64 P0, [R0+URZ], R3 ;  /* 0x00000003000085a7 */ /* 0x000ea400080010ff */
[----:B--2---:R-:W-:Y:S05]  /*70d0*/  @!P0 BRA `(.L_x_145) ;  /* 0xfffffffc00f08947 */ /* 0x004fea000383ffff */
[----:B------:R-:W-:Y:S05]  /*70e0*/  BRA `(.L_x_146) ;  /* 0xffffffb800747947 */ /* 0x000fea000383ffff */
.L_x_51:
[----:B---3--:R-:W-:-:S07]  /*70f0*/  MOV R0, UR5 ;  /* 0x0000000500007c02 */ /* 0x008fce0008000f00 */
.L_x_147:
[----:B-1----:R1:W2:Y:S02]  /*7100*/  SYNCS.PHASECHK.TRANS64.TRYWAIT P0, [R0+URZ], R3 ;  /* 0x00000003000075a7 */ /* 0x0022a400080011ff */
[----:B--2---:R-:W-:Y:S05]  /*7110*/  @!P0 NANOSLEEP.SYNCS 0x989680 ;  /* 0x009896800000895d */ /* 0x004fea0003900000 */
[----:B------:R-:W2:Y:S02]  /*7120*/  @!P0 SYNCS.PHASECHK.TRANS64 P0, [R0+URZ], R3 ;  /* 0x00000003000085a7 */ /* 0x000ea400080010ff */
[----:B--2---:R-:W-:Y:S05]  /*7130*/  @!P0 BRA `(.L_x_147) ;  /* 0xfffffffc00f08947 */ /* 0x004fea000383ffff */
[----:B------:R-:W-:Y:S05]  /*7140*/  BRA `(.L_x_148) ;  /* 0xffffffb800807947 */ /* 0x000fea000383ffff */
.L_x_52:
[----:B---3--:R-:W-:-:S07]  /*7150*/  MOV R0, UR5 ;  /* 0x0000000500007c02 */ /* 0x008fce0008000f00 */
.L_x_149:
[----:B-1----:R1:W2:Y:S02]  /*7160*/  SYNCS.PHASECHK.TRANS64.TRYWAIT P0, [R0+URZ], R3 ;  /* 0x00000003000075a7 */ /* 0x0022a400080011ff */
[----:B--2---:R-:W-:Y:S05]  /*7170*/  @!P0 NANOSLEEP.SYNCS 0x989680 ;  /* 0x009896800000895d */ /* 0x004fea0003900000 */
[----:B------:R-:W2:Y:S02]  /*7180*/  @!P0 SYNCS.PHASECHK.TRANS64 P0, [R0+URZ], R3 ;  /* 0x00000003000085a7 */ /* 0x000ea400080010ff */
[----:B--2---:R-:W-:Y:S05]  /*7190*/  @!P0 BRA `(.L_x_149) ;  /* 0xfffffffc00f08947 */ /* 0x004fea000383ffff */
[----:B------:R-:W-:Y:S05]  /*71a0*/  BRA `(.L_x_150) ;  /* 0xffffffb8008c7947 */ /* 0x000fea000383ffff */
.L_x_53:
[----:B---3--:R-:W-:-:S07]  /*71b0*/  MOV R0, UR5 ;  /* 0x0000000500007c02 */ /* 0x008fce0008000f00 */
.L_x_151:
[----:B-1----:R1:W2:Y:S02]  /*71c0*/  SYNCS.PHASECHK.TRANS64.TRYWAIT P0, [R0+URZ], R3 ;  /* 0x00000003000075a7 */ /* 0x0022a400080011ff */
[----:B--2---:R-:W-:Y:S05]  /*71d0*/  @!P0 NANOSLEEP.SYNCS 0x989680 ;  /* 0x009896800000895d */ /* 0x004fea0003900000 */
[----:B------:R-:W2:Y:S02]  /*71e0*/  @!P0 SYNCS.PHASECHK.TRANS64 P0, [R0+URZ], R3 ;  /* 0x00000003000085a7 */ /* 0x000ea400080010ff */
[----:B--2---:R-:W-:Y:S05]  /*71f0*/  @!P0 BRA `(.L_x_151) ;  /* 0xfffffffc00f08947 */ /* 0x004fea000383ffff */
[----:B------:R-:W-:Y:S05]  /*7200*/  BRA `(.L_x_152) ;  /* 0xffffffb800987947 */ /* 0x000fea000383ffff */
.L_x_54:
[----:B---3--:R-:W-:-:S07]  /*7210*/  MOV R0, UR5 ;  /* 0x0000000500007c02 */ /* 0x008fce0008000f00 */
.L_x_153:
[----:B-1----:R1:W2:Y:S02]  /*7220*/  SYNCS.PHASECHK.TRANS64.TRYWAIT P0, [R0+URZ], R3 ;  /* 0x00000003000075a7 */ /* 0x0022a400080011ff */
[----:B--2---:R-:W-:Y:S05]  /*7230*/  @!P0 NANOSLEEP.SYNCS 0x989680 ;  /* 0x009896800000895d */ /* 0x004fea0003900000 */
[----:B------:R-:W2:Y:S02]  /*7240*/  @!P0 SYNCS.PHASECHK.TRANS64 P0, [R0+URZ], R3 ;  /* 0x00000003000085a7 */ /* 0x000ea400080010ff */
[----:B--2---:R-:W-:Y:S05]  /*7250*/  @!P0 BRA `(.L_x_153) ;  /* 0xfffffffc00f08947 */ /* 0x004fea000383ffff */
[----:B------:R-:W-:Y:S05]  /*7260*/  BRA `(.L_x_154) ;  /* 0xffffffb800a47947 */ /* 0x000fea000383ffff */
.L_x_57:
[----:B-1----:R1:W2:Y:S02]  /*7270*/  SYNCS.PHASECHK.TRANS64.TRYWAIT P0, [R0+URZ+0x150], R5 ;  /* 0x00015005000075a7 */ /* 0x0022a400080011ff */
[----:B--2---:R-:W-:Y:S05]  /*7280*/  @!P0 NANOSLEEP.SYNCS 0x989680 ;  /* 0x009896800000895d */ /* 0x004fea0003900000 */
[----:B------:R-:W2:Y:S02]  /*7290*/  @!P0 SYNCS.PHASECHK.TRANS64 P0, [R0+URZ+0x150], R5 ;  /* 0x00015005000085a7 */ /* 0x000ea400080010ff */
[----:B--2---:R-:W-:Y:S05]  /*72a0*/  @!P0 BRA `(.L_x_57) ;  /* 0xfffffffc00f08947 */ /* 0x004fea000383ffff */
[----:B------:R-:W-:Y:S05]  /*72b0*/  BRA `(.L_x_155) ;  /* 0xffffffbc00047947 */ /* 0x000fea000383ffff */
.L_x_58:
[----:B------:R-:W-:-:S07]  /*72c0*/  MOV R0, UR5 ;  /* 0x0000000500007c02 */ /* 0x000fce0008000f00 */
.L_x_156:
[----:B-1----:R1:W2:Y:S02]  /*72d0*/  SYNCS.PHASECHK.TRANS64.TRYWAIT P0, [R0+URZ+0x100], R7 ;  /* 0x00010007000075a7 */ /* 0x0022a400080011ff */
[----:B--2---:R-:W-:Y:S05]  /*72e0*/  @!P0 NANOSLEEP.SYNCS 0x989680 ;  /* 0x009896800000895d */ /* 0x004fea0003900000 */
[----:B------:R-:W2:Y:S02]  /*72f0*/  @!P0 SYNCS.PHASECHK.TRANS64 P0, [R0+URZ+0x100], R7 ;  /* 0x00010007000085a7 */ /* 0x000ea400080010ff */
[----:B--2---:R-:W-:Y:S05]  /*7300*/  @!P0 BRA `(.L_x_156) ;  /* 0xfffffffc00f08947 */ /* 0x004fea000383ffff */
[----:B------:R-:W-:Y:S05]  /*7310*/  BRA `(.L_x_157) ;  /* 0xffffffbc00147947 */ /* 0x000fea000383ffff */
.L_x_59:
[----:B-1----:R1:W2:Y:S02]  /*7320*/  SYNCS.PHASECHK.TRANS64.TRYWAIT P1, [R0+URZ+0xf0], R5 ;  /* 0x0000f005000075a7 */ /* 0x0022a400080211ff */
[----:B--2---:R-:W-:Y:S05]  /*7330*/  @!P1 NANOSLEEP.SYNCS 0x989680 ;  /* 0x009896800000995d */ /* 0x004fea0003900000 */
[----:B------:R-:W2:Y:S02]  /*7340*/  @!P1 SYNCS.PHASECHK.TRANS64 P1, [R0+URZ+0xf0], R5 ;  /* 0x0000f005000095a7 */ /* 0x000ea400080210ff */
[----:B--2---:R-:W-:Y:S05]  /*7350*/  @!P1 BRA `(.L_x_59) ;  /* 0xfffffffc00f09947 */ /* 0x004fea000383ffff */
[----:B------:R-:W-:Y:S05]  /*7360*/  BRA `(.L_x_158) ;  /* 0xffffffbc00447947 */ /* 0x000fea000383ffff */
.L_x_62:
[----:B------:R-:W-:-:S07]  /*7370*/  MOV R0, UR5 ;  /* 0x0000000500007c02 */ /* 0x000fce0008000f00 */
.L_x_159:
[----:B-1----:R1:W2:Y:S02]  /*7380*/  SYNCS.PHASECHK.TRANS64.TRYWAIT P0, [R0+URZ+0x100], R3 ;  /* 0x00010003000075a7 */ /* 0x0022a400080011ff */
[----:B--2---:R-:W-:Y:S05]  /*7390*/  @!P0 NANOSLEEP.SYNCS 0x989680 ;  /* 0x009896800000895d */ /* 0x004fea0003900000 */
[----:B------:R-:W2:Y:S02]  /*73a0*/  @!P0 SYNCS.PHASECHK.TRANS64 P0, [R0+URZ+0x100], R3 ;  /* 0x00010003000085a7 */ /* 0x000ea400080010ff */
[----:B--2---:R-:W-:Y:S05]  /*73b0*/  @!P0 BRA `(.L_x_159) ;  /* 0xfffffffc00f08947 */ /* 0x004fea000383ffff */
[----:B------:R-:W-:Y:S05]  /*73c0*/  BRA `(.L_x_61) ;  /* 0xffffffbc00987947 */ /* 0x000fea000383ffff */
.L_x_71:
[----:B-1----:R-:W-:-:S04]  /*73d0*/  MOV R4, UR6 ;  /* 0x0000000600047c02 */ /* 0x002fc80008000f00 */
[----:B------:R1:W2:Y:S03]  /*73e0*/  SYNCS.PHASECHK.TRANS64.TRYWAIT P0, [R4+URZ+0x8], R5 ;  /* 0x00000805040075a7 */ /* 0x0002a600080011ff */
[----:B--2---:R-:W-:Y:S05]  /*73f0*/  @!P0 NANOSLEEP.SYNCS 0x989680 ;  /* 0x009896800000895d */ /* 0x004fea0003900000 */
[----:B------:R-:W2:Y:S02]  /*7400*/  @!P0 SYNCS.PHASECHK.TRANS64 P0, [R4+URZ+0x8], R5 ;  /* 0x00000805040085a7 */ /* 0x000ea400080010ff */
[----:B--2---:R-:W-:Y:S05]  /*7410*/  @!P0 BRA `(.L_x_71) ;  /* 0xfffffffc00ec8947 */ /* 0x004fea000383ffff */
[----:B------:R-:W-:Y:S05]  /*7420*/  BRA `(.L_x_70) ;  /* 0xffffffc0004c7947 */ /* 0x000fea000383ffff */
.L_x_73:
[----:B------:R-:W-:Y:S01]  /*7430*/  BSSY B0, `(.L_x_160) ;  /* 0x0000006000007945 */ /* 0x000fe20003800000 */
[----:B------:R-:W-:-:S07]  /*7440*/  MOV R15, 0xffffffff ;  /* 0xffffffff000f7802 */ /* 0x000fce0000000f00 */
[----:B-1---5:R-:W-:Y:S05]  /*7450*/  WARPSYNC.COLLECTIVE R15, `(.L_x_161) ;  /* 0x000000000f0c7348 */ /* 0x022fea0003c00000 */
[----:B------:R-:W-:Y:S02]  /*7460*/  ELECT P6, UR79, PT ;  /* 0x00000000004f782f */ /* 0x000fe400038c0000 */
[----:B------:R-:W-:Y:S01]  /*7470*/  MOV R14, UR79 ;  /* 0x0000004f000e7c02 */ /* 0x000fe20008000f00 */
[----:B-1---5:R-:W-:Y:S10]  /*7480*/  ENDCOLLECTIVE ;  /* 0x000000000000791b */ /* 0x022ff40003800000 */
.L_x_161:
[----:B------:R-:W-:Y:S05]  /*7490*/  BSYNC B0 ;  /* 0x0000000000007941 */ /* 0x000fea0003800000 */
.L_x_160:
[----:B------:R-:W-:Y:S05]  /*74a0*/  BRA `(.L_x_162) ;  /* 0xffffffc0007c7947 */ /* 0x000fea000383ffff */
.L_x_75:
[----:B-1----:R-:W-:-:S04]  /*74b0*/  MOV R2, UR6 ;  /* 0x0000000600027c02 */ /* 0x002fc80008000f00 */
[----:B------:R1:W2:Y:S03]  /*74c0*/  SYNCS.PHASECHK.TRANS64.TRYWAIT P0, [R2+URZ+0x8], R3 ;  /* 0x00000803020075a7 */ /* 0x0002a600080011ff */
[----:B--2---:R-:W-:Y:S05]  /*74d0*/  @!P0 NANOSLEEP.SYNCS 0x989680 ;  /* 0x009896800000895d */ /* 0x004fea0003900000 */
[----:B------:R-:W2:Y:S02]  /*74e0*/  @!P0 SYNCS.PHASECHK.TRANS64 P0, [R2+URZ+0x8], R3 ;  /* 0x00000803020085a7 */ /* 0x000ea400080010ff */
[----:B--2---:R-:W-:Y:S05]  /*74f0*/  @!P0 BRA `(.L_x_75) ;  /* 0xfffffffc00ec8947 */ /* 0x004fea000383ffff */
[----:B------:R-:W-:Y:S05]  /*7500*/  BRA `(.L_x_74) ;  /* 0xffffffc000807947 */ /* 0x000fea000383ffff */
.L_x_76:
[----:B-1----:R1:W2:Y:S02]  /*7510*/  SYNCS.PHASECHK.TRANS64.TRYWAIT P0, [R0+URZ+0xf0], R5 ;  /* 0x0000f005000075a7 */ /* 0x0022a400080011ff */
[----:B--2---:R-:W-:Y:S05]  /*7520*/  @!P0 NANOSLEEP.SYNCS 0x989680 ;  /* 0x009896800000895d */ /* 0x004fea0003900000 */
[----:B------:R-:W2:Y:S02]  /*7530*/  @!P0 SYNCS.PHASECHK.TRANS64 P0, [R0+URZ+0xf0], R5 ;  /* 0x0000f005000085a7 */ /* 0x000ea400080010ff */
[----:B--2---:R-:W-:Y:S05]  /*7540*/  @!P0 BRA `(.L_x_76) ;  /* 0xfffffffc00f08947 */ /* 0x004fea000383ffff */
[----:B------:R-:W-:Y:S05]  /*7550*/  BRA `(.L_x_163) ;  /* 0xffffffc4006c7947 */ /* 0x000fea000383ffff */
.L_x_78:
[----:B------:R-:W-:-:S07]  /*7560*/  MOV R0, UR9 ;  /* 0x0000000900007c02 */ /* 0x000fce0008000f00 */
.L_x_164:
[----:B-1----:R1:W2:Y:S02]  /*7570*/  SYNCS.PHASECHK.TRANS64.TRYWAIT P0, [R0+URZ+0x130], R5 ;  /* 0x00013005000075a7 */ /* 0x0022a400080011ff */
[----:B--2---:R-:W-:Y:S05]  /*7580*/  @!P0 NANOSLEEP.SYNCS 0x989680 ;  /* 0x009896800000895d */ /* 0x004fea0003900000 */
[----:B------:R-:W2:Y:S02]  /*7590*/  @!P0 SYNCS.PHASECHK.TRANS64 P0, [R0+URZ+0x130], R5 ;  /* 0x00013005000085a7 */ /* 0x000ea400080010ff */
[----:B--2---:R-:W-:Y:S05]  /*75a0*/  @!P0 BRA `(.L_x_164) ;  /* 0xfffffffc00f08947 */ /* 0x004fea000383ffff */
[----:B------:R-:W-:Y:S05]  /*75b0*/  BRA `(.L_x_165) ;  /* 0xffffffc400b87947 */ /* 0x000fea000383ffff */
.L_x_81:
[----:B------:R-:W-:Y:S07]  /*75c0*/  MOV R0, UR8 ;  /* 0x0000000800007c02 */ /* 0x000fee0008000f00 */
.L_x_166:
[----:B-1----:R1:W2:Y:S02]  /*75d0*/  SYNCS.PHASECHK.TRANS64.TRYWAIT P0, [R0+URZ], R5 ;  /* 0x00000005000075a7 */ /* 0x0022a400080011ff */
[----:B--2---:R-:W-:Y:S05]  /*75e0*/  @!P0 NANOSLEEP.SYNCS 0x989680 ;  /* 0x009896800000895d */ /* 0x004fea0003900000 */
[----:B------:R-:W2:Y:S02]  /*75f0*/  @!P0 SYNCS.PHASECHK.TRANS64 P0, [R0+URZ], R5 ;  /* 0x00000005000085a7 */ /* 0x000ea400080010ff */
[----:B--2---:R-:W-:Y:S05]  /*7600*/  @!P0 BRA `(.L_x_166) ;  /* 0xfffffffc00f08947 */ /* 0x004fea000383ffff */
[----:B------:R-:W-:Y:S05]  /*7610*/  BRA `(.L_x_80) ;  /* 0xffffffc400cc7947 */ /* 0x000fea000383ffff */
.L_x_85:
[----:B-1----:R-:W-:-:S07]  /*7620*/  MOV R0, UR8 ;  /* 0x0000000800007c02 */ /* 0x002fce0008000f00 */
.L_x_167:
[----:B-1----:R1:W2:Y:S02]  /*7630*/  SYNCS.PHASECHK.TRANS64.TRYWAIT P0, [R0+URZ], R3 ;  /* 0x00000003000075a7 */ /* 0x0022a400080011ff */
[----:B--2---:R-:W-:Y:S05]  /*7640*/  @!P0 NANOSLEEP.SYNCS 0x989680 ;  /* 0x009896800000895d */ /* 0x004fea0003900000 */
[----:B------:R-:W2:Y:S02]  /*7650*/  @!P0 SYNCS.PHASECHK.TRANS64 P0, [R0+URZ], R3 ;  /* 0x00000003000085a7 */ /* 0x000ea400080010ff */
[----:B--2---:R-:W-:Y:S05]  /*7660*/  @!P0 BRA `(.L_x_167) ;  /* 0xfffffffc00f08947 */ /* 0x004fea000383ffff */
[----:B------:R-:W-:Y:S05]  /*7670*/  BRA `(.L_x_168) ;  /* 0xffffffc800c07947 */ /* 0x000fea000383ffff */
.L_x_86:
[----:B------:R-:W-:-:S07]  /*7680*/  MOV R0, UR8 ;  /* 0x0000000800007c02 */ /* 0x000fce0008000f00 */
.L_x_169:
[----:B-1----:R1:W2:Y:S02]  /*7690*/  SYNCS.PHASECHK.TRANS64.TRYWAIT P0, [R0+URZ], R3 ;  /* 0x00000003000075a7 */ /* 0x0022a400080011ff */
[----:B--2---:R-:W-:Y:S05]  /*76a0*/  @!P0 NANOSLEEP.SYNCS 0x989680 ;  /* 0x009896800000895d */ /* 0x004fea0003900000 */
[----:B------:R-:W2:Y:S02]  /*76b0*/  @!P0 SYNCS.PHASECHK.TRANS64 P0, [R0+URZ], R3 ;  /* 0x00000003000085a7 */ /* 0x000ea400080010ff */
[----:B--2---:R-:W-:Y:S05]  /*76c0*/  @!P0 BRA `(.L_x_169) ;  /* 0xfffffffc00f08947 */ /* 0x004fea000383ffff */
[----:B------:R-:W-:Y:S05]  /*76d0*/  BRA `(.L_x_170) ;  /* 0xffffffc800cc7947 */ /* 0x000fea000383ffff */
.L_x_87:
[----:B------:R-:W-:-:S07]  /*76e0*/  MOV R0, UR8 ;  /* 0x0000000800007c02 */ /* 0x000fce0008000f00 */
.L_x_171:
[----:B-1----:R1:W2:Y:S02]  /*76f0*/  SYNCS.PHASECHK.TRANS64.TRYWAIT P0, [R0+URZ], R3 ;  /* 0x00000003000075a7 */ /* 0x0022a400080011ff */
[----:B--2---:R-:W-:Y:S05]  /*7700*/  @!P0 NANOSLEEP.SYNCS 0x989680 ;  /* 0x009896800000895d */ /* 0x004fea0003900000 */
[----:B------:R-:W2:Y:S02]  /*7710*/  @!P0 SYNCS.PHASECHK.TRANS64 P0, [R0+URZ], R3 ;  /* 0x00000003000085a7 */ /* 0x000ea400080010ff */
[----:B--2---:R-:W-:Y:S05]  /*7720*/  @!P0 BRA `(.L_x_171) ;  /* 0xfffffffc00f08947 */ /* 0x004fea000383ffff */
[----:B------:R-:W-:Y:S05]  /*7730*/  BRA `(.L_x_172) ;  /* 0xffffffc800d87947 */ /* 0x000fea000383ffff */
.L_x_90:
[----:B------:R-:W-:-:S07]  /*7740*/  MOV R0, UR7 ;  /* 0x0000000700007c02 */ /* 0x000fce0008000f00 */
.L_x_173:
[----:B-1----:R1:W2:Y:S02]  /*7750*/  SYNCS.PHASECHK.TRANS64.TRYWAIT P1, [R0+URZ+0x170], R3 ;  /* 0x00017003000075a7 */ /* 0x0022a400080211ff */
[----:B--2---:R-:W-:Y:S05]  /*7760*/  @!P1 NANOSLEEP.SYNCS 0x989680 ;  /* 0x009896800000995d */ /* 0x004fea0003900000 */
[----:B------:R-:W2:Y:S02]  /*7770*/  @!P1 SYNCS.PHASECHK.TRANS64 P1, [R0+URZ+0x170], R3 ;  /* 0x00017003000095a7 */ /* 0x000ea400080210ff */
[----:B--2---:R-:W-:Y:S05]  /*7780*/  @!P1 BRA `(.L_x_173) ;  /* 0xfffffffc00f09947 */ /* 0x004fea000383ffff */
[----:B------:R-:W-:Y:S05]  /*7790*/  BRA `(.L_x_174) ;  /* 0xffffffcc00247947 */ /* 0x000fea000383ffff */
.L_x_95:
[----:B--2---:R2:W4:Y:S02]  /*77a0*/  SYNCS.PHASECHK.TRANS64.TRYWAIT P0, [R0+URZ+0xf0], R3 ;  /* 0x0000f003000075a7 */ /* 0x00452400080011ff */
[----:B----4-:R-:W-:Y:S05]  /*77b0*/  @!P0 NANOSLEEP.SYNCS 0x989680 ;  /* 0x009896800000895d */ /* 0x010fea0003900000 */
[----:B------:R-:W4:Y:S02]  /*77c0*/  @!P0 SYNCS.PHASECHK.TRANS64 P0, [R0+URZ+0xf0], R3 ;  /* 0x0000f003000085a7 */ /* 0x000f2400080010ff */
[----:B----4-:R-:W-:Y:S05]  /*77d0*/  @!P0 BRA `(.L_x_95) ;  /* 0xfffffffc00f08947 */ /* 0x010fea000383ffff */
[----:B------:R-:W-:Y:S05]  /*77e0*/  BRA `(.L_x_175) ;  /* 0xffffffd000247947 */ /* 0x000fea000383ffff */
.L_x_98:
[----:B------:R-:W-:Y:S07]  /*77f0*/  MOV R0, UR6 ;  /* 0x0000000600007c02 */ /* 0x000fee0008000f00 */
.L_x_176:
[----:B--2---:R2:W4:Y:S02]  /*7800*/  SYNCS.PHASECHK.TRANS64.TRYWAIT P0, [R0+URZ+0xe8], R3 ;  /* 0x0000e803000075a7 */ /* 0x00452400080011ff */
[----:B----4-:R-:W-:Y:S05]  /*7810*/  @!P0 NANOSLEEP.SYNCS 0x989680 ;  /* 0x009896800000895d */ /* 0x010fea0003900000 */
[----:B------:R-:W4:Y:S02]  /*7820*/  @!P0 SYNCS.PHASECHK.TRANS64 P0, [R0+URZ+0xe8], R3 ;  /* 0x0000e803000085a7 */ /* 0x000f2400080010ff */
[----:B----4-:R-:W-:Y:S05]  /*7830*/  @!P0 BRA `(.L_x_176) ;  /* 0xfffffffc00f08947 */ /* 0x010fea000383ffff */
[----:B------:R-:W-:Y:S05]  /*7840*/  BRA `(.L_x_97) ;  /* 0xffffffd4000c7947 */ /* 0x000fea000383ffff */
.L_x_101:
[----:B------:R-:W-:Y:S07]  /*7850*/  MOV R3, UR13 ;  /* 0x0000000d00037c02 */ /* 0x000fee0008000f00 */
.L_x_177:
[----:B-1----:R1:W2:Y:S02]  /*7860*/  SYNCS.PHASECHK.TRANS64.TRYWAIT P2, [R3+URZ+0xd0], R12 ;  /* 0x0000d00c030075a7 */ /* 0x0022a400080411ff */
[----:B--2---:R-:W-:Y:S05]  /*7870*/  @!P2 NANOSLEEP.SYNCS 0x989680 ;  /* 0x009896800000a95d */ /* 0x004fea0003900000 */
[----:B------:R-:W2:Y:S02]  /*7880*/  @!P2 SYNCS.PHASECHK.TRANS64 P2, [R3+URZ+0xd0], R12 ;  /* 0x0000d00c0300a5a7 */ /* 0x000ea400080410ff */
[----:B--2---:R-:W-:Y:S05]  /*7890*/  @!P2 BRA `(.L_x_177) ;  /* 0xfffffffc00f0a947 */ /* 0x004fea000383ffff */
[----:B------:R-:W-:Y:S05]  /*78a0*/  BRA `(.L_x_178) ;  /* 0xffffffd400a87947 */ /* 0x000fea000383ffff */
.L_x_103:
[----:B------:R-:W-:-:S07]  /*78b0*/  MOV R0, UR4 ;  /* 0x0000000400007c02 */ /* 0x000fce0008000f00 */
.L_x_179:
[----:B-1----:R1:W4:Y:S02]  /*78c0*/  SYNCS.PHASECHK.TRANS64.TRYWAIT P0, [R0+URZ], R3 ;  /* 0x00000003000075a7 */ /* 0x00232400080011ff */
[----:B----4-:R-:W-:Y:S05]  /*78d0*/  @!P0 NANOSLEEP.SYNCS 0x989680 ;  /* 0x009896800000895d */ /* 0x010fea0003900000 */
[----:B------:R-:W4:Y:S02]  /*78e0*/  @!P0 SYNCS.PHASECHK.TRANS64 P0, [R0+URZ], R3 ;  /* 0x00000003000085a7 */ /* 0x000f2400080010ff */
[----:B----4-:R-:W-:Y:S05]  /*78f0*/  @!P0 BRA `(.L_x_179) ;  /* 0xfffffffc00f08947 */ /* 0x010fea000383ffff */
[----:B------:R-:W-:Y:S05]  /*7900*/  BRA `(.L_x_180) ;  /* 0xffffffd800447947 */ /* 0x000fea000383ffff */
.L_x_105:
[----:B--2---:R2:W4:Y:S02]  /*7910*/  SYNCS.PHASECHK.TRANS64.TRYWAIT P0, [R0+URZ+0xf0], R3 ;  /* 0x0000f003000075a7 */ /* 0x00452400080011ff */
[----:B----4-:R-:W-:Y:S05]  /*7920*/  @!P0 NANOSLEEP.SYNCS 0x989680 ;  /* 0x009896800000895d */ /* 0x010fea0003900000 */
[----:B------:R-:W4:Y:S02]  /*7930*/  @!P0 SYNCS.PHASECHK.TRANS64 P0, [R0+URZ+0xf0], R3 ;  /* 0x0000f003000085a7 */ /* 0x000f2400080010ff */
[----:B----4-:R-:W-:Y:S05]  /*7940*/  @!P0 BRA `(.L_x_105) ;  /* 0xfffffffc00f08947 */ /* 0x010fea000383ffff */
[----:B------:R-:W-:Y:S05]  /*7950*/  BRA `(.L_x_181) ;  /* 0xffffffdc00187947 */ /* 0x000fea000383ffff */
.L_x_115:
[----:B-1----:R1:W2:Y:S02]  /*7960*/  SYNCS.PHASECHK.TRANS64.TRYWAIT P0, [R3+URZ+0xc0], R0 ;  /* 0x0000c000030075a7 */ /* 0x0022a400080011ff */
[----:B--2---:R-:W-:Y:S05]  /*7970*/  @!P0 NANOSLEEP.SYNCS 0x989680 ;  /* 0x009896800000895d */ /* 0x004fea0003900000 */
[----:B------:R-:W2:Y:S02]  /*7980*/  @!P0 SYNCS.PHASECHK.TRANS64 P0, [R3+URZ+0xc0], R0 ;  /* 0x0000c000030085a7 */ /* 0x000ea400080010ff */
[----:B--2---:R-:W-:Y:S05]  /*7990*/  @!P0 BRA `(.L_x_115) ;  /* 0xfffffffc00f08947 */ /* 0x004fea000383ffff */
[----:B------:R-:W-:Y:S05]  /*79a0*/  BRA `(.L_x_114) ;  /* 0xffffffe800107947 */ /* 0x000fea000383ffff */
.L_x_117:
[----:B------:R1:W1:Y:S02]  /*79b0*/  SYNCS.PHASECHK.TRANS64.TRYWAIT P1, [R76+URZ+0x110], R5 ;  /* 0x000110054c0075a7 */ /* 0x00026400080211ff */
[----:B-1----:R-:W-:Y:S05]  /*79c0*/  @!P1 NANOSLEEP.SYNCS 0x989680 ;  /* 0x009896800000995d */ /* 0x002fea0003900000 */
[----:B------:R-:W1:Y:S02]  /*79d0*/  @!P1 SYNCS.PHASECHK.TRANS64 P1, [R76+URZ+0x110], R5 ;  /* 0x000110054c0095a7 */ /* 0x000e6400080210ff */
[----:B-1----:R-:W-:Y:S05]  /*79e0*/  @!P1 BRA `(.L_x_117) ;  /* 0xfffffffc00f09947 */ /* 0x002fea000383ffff */
[----:B------:R-:W-:Y:S05]  /*79f0*/  BRA `(.L_x_116) ;  /* 0xffffffe800247947 */ /* 0x000fea000383ffff */
        .weak           $__internal_0_$__cuda_sm10x_tcgen05_guardrail_trap_col_being_dealloced_not_returned_by_alloc
        .type           $__internal_0_$__cuda_sm10x_tcgen05_guardrail_trap_col_being_dealloced_not_returned_by_alloc,@function
        .size           $__internal_0_$__cuda_sm10x_tcgen05_guardrail_trap_col_being_dealloced_not_returned_by_alloc,($__internal_1_$__cuda_sm10x_tcgen05_guardrail_trap_phase_invalid_during_alloc - $__internal_0_$__cuda_sm10x_tcgen05_guardrail_trap_col_being_dealloced_not_returned_by_alloc)
$__internal_0_$__cuda_sm10x_tcgen05_guardrail_trap_col_being_dealloced_not_returned_by_alloc:
[----:B------:R-:W-:Y:S05]  /*7a00*/  BPT.TRAP 0x1 ;  /* 0x000000040000795c */ /* 0x000fea0000300000 */
[----:B------:R-:W-:-:S04]  /*7a10*/  HFMA2 R3, -RZ, RZ, 0, 0 ;  /* 0x00000000ff037431 */ /* 0x000fc800000001ff */
[----:B------:R-:W-:Y:S05]  /*7a20*/  RET.REL.NODEC R2 `(_ZN7cutlass13device_kernelINS_4gemm6kernel13GemmUniversalIN4cute5tupleIJiiiiEEENS1_10collective13CollectiveMmaINS1_35MainloopSm100TmaUmmaWarpSpecializedILi12ELi2ELi4ENS5_IJNS4_1CILi2EEENSA_ILi1EEESC_EEEEENS5_IJNSA_ILi256EEENSA_ILi16EEENSA_ILi64EEEEEENS_6half_tENS5_IJlSC_lEEESJ_SK_NS4_8TiledMMAINS4_8MMA_AtomIJNS4_26SM100_MMA_F16BF16_2x1SM_SSISJ_SJ_fLi256ELi16ELNS4_4UMMA5MajorE0ELSP_0ELNSO_7ScaleInE0ELSQ_0EEEEEENS4_6LayoutINS5_IJSC_SC_SC_EEENS5_IJNSA_ILi0EEESV_SV_EEEEENS5_IJNS4_10UnderscoreESY_SY_EEEEENS4_18SM100_TMA_2SM_LOADENS4_14ComposedLayoutINS4_7SwizzleILi3ELi4ELi3EEENS4_18smem_ptr_flag_bitsILi16EEENST_INS5_IJNSA_ILi8EEESH_EEENS5_IJSH_SC_EEEEEEEvNS4_8identityES11_S1B_vS1C_EENS_8epilogue10collective18CollectiveEpilogueINS1E_23Sm100TmaWarpSpecializedILi2ELi1ELi16ELb1ELb0EEEJNS5_IJNSA_ILi128EEESG_SH_EEENS5_IJNST_IS1J_SC_EENST_ISG_SC_EEEEESJ_SK_SJ_SK_NS1E_6fusion15FusionCallbacksIS1I_NS1O_17LinearCombinationISJ_fSJ_fLNS_15FloatRoundStyleE2EEES1K_S1N_JEEENS4_5SM1004TMEM4LOAD26SM100_TMEM_LOAD_32dp32b16xENS4_13SM90_TMA_LOADENS12_INS13_ILi1ELi4ELi3EEES16_NST_INS5_IJS17_SG_EEENS5_IJSG_SC_EEEEEEENS4_39AutoVectorizingCopyWithAssumedAlignmentILi128EEENS4_14SM90_TMA_STOREES23_S25_S25_EEEvvEEEEvNT_6ParamsE) ;  /* 0xffffff8402747950 */ /* 0x000fea0003c3ffff */
        .weak           $__internal_1_$__cuda_sm10x_tcgen05_guardrail_trap_phase_invalid_during_alloc
        .type           $__internal_1_$__cuda_sm10x_tcgen05_guardrail_trap_phase_invalid_during_alloc,@function
        .size           $__internal_1_$__cuda_sm10x_tcgen05_guardrail_trap_phase_invalid_during_alloc,($__internal_2_$__cuda_sm10x_tcgen05_guardrail_trap_unallocated_columns_being_dealloced - $__internal_1_$__cuda_sm10x_tcgen05_guardrail_trap_phase_invalid_during_alloc)
$__internal_1_$__cuda_sm10x_tcgen05_guardrail_trap_phase_invalid_during_alloc:
[----:B------:R-:W-:Y:S05]  /*7a30*/  BPT.TRAP 0x1 ;  /* 0x000000040000795c */ /* 0x000fea0000300000 */
[----:B------:R-:W-:-:S04]  /*7a40*/  MOV R3, 0x0 ;  /* 0x0000000000037802 */ /* 0x000fc80000000f00 */
[----:B------:R-:W-:Y:S05]  /*7a50*/  RET.REL.NODEC R2 `(_ZN7cutlass13device_kernelINS_4gemm6kernel13GemmUniversalIN4cute5tupleIJiiiiEEENS1_10collective13CollectiveMmaINS1_35MainloopSm100TmaUmmaWarpSpecializedILi12ELi2ELi4ENS5_IJNS4_1CILi2EEENSA_ILi1EEESC_EEEEENS5_IJNSA_ILi256EEENSA_ILi16EEENSA_ILi64EEEEEENS_6half_tENS5_IJlSC_lEEESJ_SK_NS4_8TiledMMAINS4_8MMA_AtomIJNS4_26SM100_MMA_F16BF16_2x1SM_SSISJ_SJ_fLi256ELi16ELNS4_4UMMA5MajorE0ELSP_0ELNSO_7ScaleInE0ELSQ_0EEEEEENS4_6LayoutINS5_IJSC_SC_SC_EEENS5_IJNSA_ILi0EEESV_SV_EEEEENS5_IJNS4_10UnderscoreESY_SY_EEEEENS4_18SM100_TMA_2SM_LOADENS4_14ComposedLayoutINS4_7SwizzleILi3ELi4ELi3EEENS4_18smem_ptr_flag_bitsILi16EEENST_INS5_IJNSA_ILi8EEESH_EEENS5_IJSH_SC_EEEEEEEvNS4_8identityES11_S1B_vS1C_EENS_8epilogue10collective18CollectiveEpilogueINS1E_23Sm100TmaWarpSpecializedILi2ELi1ELi16ELb1ELb0EEEJNS5_IJNSA_ILi128EEESG_SH_EEENS5_IJNST_IS1J_SC_EENST_ISG_SC_EEEEESJ_SK_SJ_SK_NS1E_6fusion15FusionCallbacksIS1I_NS1O_17LinearCombinationISJ_fSJ_fLNS_15FloatRoundStyleE2EEES1K_S1N_JEEENS4_5SM1004TMEM4LOAD26SM100_TMEM_LOAD_32dp32b16xENS4_13SM90_TMA_LOADENS12_INS13_ILi1ELi4ELi3EEES16_NST_INS5_IJS17_SG_EEENS5_IJSG_SC_EEEEEEENS4_39AutoVectorizingCopyWithAssumedAlignmentILi128EEENS4_14SM90_TMA_STOREES23_S25_S25_EEEvvEEEEvNT_6ParamsE) ;  /* 0xffffff8402687950 */ /* 0x000fea0003c3ffff */
        .weak           $__internal_2_$__cuda_sm10x_tcgen05_guardrail_trap_unallocated_columns_being_dealloced
        .type           $__internal_2_$__cuda_sm10x_tcgen05_guardrail_trap_unallocated_columns_being_dealloced,@function
        .size           $__internal_2_$__cuda_sm10x_tcgen05_guardrail_trap_unallocated_columns_being_dealloced,(.L_x_183 - $__internal_2_$__cuda_sm10x_tcgen05_guardrail_trap_unallocated_columns_being_dealloced)
$__internal_2_$__cuda_sm10x_tcgen05_guardrail_trap_unallocated_columns_being_dealloced:
[----:B------:R-:W-:Y:S05]  /*7a60*/  BPT.TRAP 0x1 ;  /* 0x000000040000795c */ /* 0x000fea0000300000 */
[----:B------:R-:W-:-:S04]  /*7a70*/  HFMA2 R3, -RZ, RZ, 0, 0 ;  /* 0x00000000ff037431 */ /* 0x000fc800000001ff */
[----:B------:R-:W-:Y:S05]  /*7a80*/  RET.REL.NODEC R2 `(_ZN7cutlass13device_kernelINS_4gemm6kernel13GemmUniversalIN4cute5tupleIJiiiiEEENS1_10collective13CollectiveMmaINS1_35MainloopSm100TmaUmmaWarpSpecializedILi12ELi2ELi4ENS5_IJNS4_1CILi2EEENSA_ILi1EEESC_EEEEENS5_IJNSA_ILi256EEENSA_ILi16EEENSA_ILi64EEEEEENS_6half_tENS5_IJlSC_lEEESJ_SK_NS4_8TiledMMAINS4_8MMA_AtomIJNS4_26SM100_MMA_F16BF16_2x1SM_SSISJ_SJ_fLi256ELi16ELNS4_4UMMA5MajorE0ELSP_0ELNSO_7ScaleInE0ELSQ_0EEEEEENS4_6LayoutINS5_IJSC_SC_SC_EEENS5_IJNSA_ILi0EEESV_SV_EEEEENS5_IJNS4_10UnderscoreESY_SY_EEEEENS4_18SM100_TMA_2SM_LOADENS4_14ComposedLayoutINS4_7SwizzleILi3ELi4ELi3EEENS4_18smem_ptr_flag_bitsILi16EEENST_INS5_IJNSA_ILi8EEESH_EEENS5_IJSH_SC_EEEEEEEvNS4_8identityES11_S1B_vS1C_EENS_8epilogue10collective18CollectiveEpilogueINS1E_23Sm100TmaWarpSpecializedILi2ELi1ELi16ELb1ELb0EEEJNS5_IJNSA_ILi128EEESG_SH_EEENS5_IJNST_IS1J_SC_EENST_ISG_SC_EEEEESJ_SK_SJ_SK_NS1E_6fusion15FusionCallbacksIS1I_NS1O_17LinearCombinationISJ_fSJ_fLNS_15FloatRoundStyleE2EEES1K_S1N_JEEENS4_5SM1004TMEM4LOAD26SM100_TMEM_LOAD_32dp32b16xENS4_13SM90_TMA_LOADENS12_INS13_ILi1ELi4ELi3EEES16_NST_INS5_IJS17_SG_EEENS5_IJSG_SC_EEEEEEENS4_39AutoVectorizingCopyWithAssumedAlignmentILi128EEENS4_14SM90_TMA_STOREES23_S25_S25_EEEvvEEEEvNT_6ParamsE) ;  /* 0xffffff84025c7950 */ /* 0x000fea0003c3ffff */
.L_x_182:
[----:B------:R-:W-:-:S00]  /*7a90*/  BRA `(.L_x_182) ;  /* 0xfffffffc00fc7947 */ /* 0x000fc0000383ffff */
[----:B------:R-:W-:-:S00]  /*7aa0*/  NOP ;  /* 0x0000000000007918 */ /* 0x000fc00000000000 */
        /* <DEDUP_REMOVED lines=13> */
.L_x_183:


//--------------------- .nv.global.init           --------------------------
	.section	.nv.global.init,"aw",@progbits
.nv.global.init:
	.type		$str$27,@object
	.size		$str$27,($str$28 - $str$27)
$str$27:
        /*0000*/ 	.byte	0x28, 0x61, 0x64, 0x64, 0x72, 0x65, 0x73, 0x73, 0x20, 0x26, 0x20, 0x6d, 0x61, 0x73, 0x6b, 0x29
        /*0010*/ 	.byte	0x20, 0x3d, 0x3d, 0x20, 0x30, 0x00
	.type		$str$28,@object
	.size		$str$28,($str$26 - $str$28)
$str$28:
        /*0016*/ 	.byte	0x2f, 0x74, 0x6d, 0x70, 0x2f, 0x63, 0x75, 0x74, 0x6c, 0x61, 0x73, 0x73, 0x5f, 0x73, 0x77, 0x65
        /*0026*/ 	.byte	0x65, 0x70, 0x5f, 0x73, 0x72, 0x63, 0x2f, 0x69, 0x6e, 0x63, 0x6c, 0x75, 0x64, 0x65, 0x2f, 0x63
        /*0036*/ 	.byte	0x75, 0x74, 0x65, 0x2f, 0x70, 0x6f, 0x69, 0x6e, 0x74, 0x65, 0x72, 0x5f, 0x66, 0x6c, 0x61, 0x67
        /*0046*/ 	.byte	0x67, 0x65, 0x64, 0x2e, 0x68, 0x70, 0x70, 0x00
	.type		$str$26,@object
	.size		$str$26,($str$25 - $str$26)
$str$26:
        /*004e*/ 	.byte	0x2f, 0x74, 0x6d, 0x70, 0x2f, 0x63, 0x75, 0x74, 0x6c, 0x61, 0x73, 0x73, 0x5f, 0x73, 0x77, 0x65
        /*005e*/ 	.byte	0x65, 0x70, 0x5f, 0x73, 0x72, 0x63, 0x2f, 0x69, 0x6e, 0x63, 0x6c, 0x75, 0x64, 0x65, 0x2f, 0x63
        /*006e*/ 	.byte	0x75, 0x74, 0x65, 0x2f, 0x61, 0x74, 0x6f, 0x6d, 0x2f, 0x63, 0x6f, 0x70, 0x79, 0x5f, 0x74, 0x72
        /*007e*/ 	.byte	0x61, 0x69, 0x74, 0x73, 0x5f, 0x73, 0x6d, 0x31, 0x30, 0x30, 0x2e, 0x68, 0x70, 0x70, 0x00
	.type		$str$25,@object
	.size		$str$25,(__unnamed_1 - $str$25)
$str$25:
        /*008d*/ 	.byte	0x28, 0x28, 0x75, 0x69, 0x6e, 0x74, 0x33, 0x32, 0x5f, 0x74, 0x28, 0x74, 0x68, 0x72, 0x65, 0x61
        /*009d*/ 	.byte	0x64, 0x49, 0x64, 0x78, 0x2e, 0x78, 0x29, 0x20, 0x2f, 0x20, 0x33, 0x32, 0x29, 0x20, 0x25, 0x20
        /*00ad*/ 	.byte	0x34, 0x29, 0x20, 0x3d, 0x3d, 0x20, 0x28, 0x28, 0x28, 0x74, 0x6d, 0x65, 0x6d, 0x5f, 0x61, 0x64
        /*00bd*/ 	.byte	0x64, 0x72, 0x20, 0x3e, 0x3e, 0x20, 0x31, 0x36, 0x29, 0x20, 0x2f, 0x20, 0x33, 0x32, 0x29, 0x20
        /*00cd*/ 	.byte	0x25, 0x20, 0x34, 0x29, 0x00
	.type		__unnamed_1,@object
	.size		__unnamed_1,(__unnamed_2 - __unnamed_1)
__unnamed_1:
        /*00d2*/ 	.byte	0x61, 0x75, 0x74, 0x6f, 0x20, 0x63, 0x75, 0x74, 0x65, 0x3a, 0x3a, 0x61, 0x73, 0x5f, 0x70, 0x6f
        /* <DEDUP_REMOVED lines=24> */
        /*0262*/ 	.byte	0x3e, 0x3e, 0x3e, 0x3e, 0x5d, 0x00
	.type		__unnamed_2,@object
	.size		__unnamed_2,(.L_2 - __unnamed_2)
__unnamed_2:
        /* <DEDUP_REMOVED lines=40> */
        /*04e8*/ 	.byte	0x3a, 0x3a, 0x43, 0x3c, 0x30, 0x3e, 0x3e, 0x3e, 0x3e, 0x5d, 0x00
.L_2:


//--------------------- .nv.shared._ZN7cutlass13device_kernelINS_4gemm6kernel13GemmUniversalIN4cute5tupleIJiiiiEEENS1_10collective13CollectiveMmaINS1_35MainloopSm100TmaUmmaWarpSpecializedILi12ELi2ELi4ENS5_IJNS4_1CILi2EEENSA_ILi1EEESC_EEEEENS5_IJNSA_ILi256EEENSA_ILi16EEENSA_ILi64EEEEEENS_6half_tENS5_IJlSC_lEEESJ_SK_NS4_8TiledMMAINS4_8MMA_AtomIJNS4_26SM100_MMA_F16BF16_2x1SM_SSISJ_SJ_fLi256ELi16ELNS4_4UMMA5MajorE0ELSP_0ELNSO_7ScaleInE0ELSQ_0EEEEEENS4_6LayoutINS5_IJSC_SC_SC_EEENS5_IJNSA_ILi0EEESV_SV_EEEEENS5_IJNS4_10UnderscoreESY_SY_EEEEENS4_18SM100_TMA_2SM_LOADENS4_14ComposedLayoutINS4_7SwizzleILi3ELi4ELi3EEENS4_18smem_ptr_flag_bitsILi16EEENST_INS5_IJNSA_ILi8EEESH_EEENS5_IJSH_SC_EEEEEEEvNS4_8identityES11_S1B_vS1C_EENS_8epilogue10collective18CollectiveEpilogueINS1E_23Sm100TmaWarpSpecializedILi2ELi1ELi16ELb1ELb0EEEJNS5_IJNSA_ILi128EEESG_SH_EEENS5_IJNST_IS1J_SC_EENST_ISG_SC_EEEEESJ_SK_SJ_SK_NS1E_6fusion15FusionCallbacksIS1I_NS1O_17LinearCombinationISJ_fSJ_fLNS_15FloatRoundStyleE2EEES1K_S1N_JEEENS4_5SM1004TMEM4LOAD26SM100_TMEM_LOAD_32dp32b16xENS4_13SM90_TMA_LOADENS12_INS13_ILi1ELi4ELi3EEES16_NST_INS5_IJS17_SG_EEENS5_IJSG_SC_EEEEEEENS4_39AutoVectorizingCopyWithAssumedAlignmentILi128EEENS4_14SM90_TMA_STOREES23_S25_S25_EEEvvEEEEvNT_6ParamsE --------------------------
	.section	.nv.shared._ZN7cutlass13device_kernelINS_4gemm6kernel13GemmUniversalIN4cute5tupleIJiiiiEEENS1_10collective13CollectiveMmaINS1_35MainloopSm100TmaUmmaWarpSpecializedILi12ELi2ELi4ENS5_IJNS4_1CILi2EEENSA_ILi1EEESC_EEEEENS5_IJNSA_ILi256EEENSA_ILi16EEENSA_ILi64EEEEEENS_6half_tENS5_IJlSC_lEEESJ_SK_NS4_8TiledMMAINS4_8MMA_AtomIJNS4_26SM100_MMA_F16BF16_2x1SM_SSISJ_SJ_fLi256ELi16ELNS4_4UMMA5MajorE0ELSP_0ELNSO_7ScaleInE0ELSQ_0EEEEEENS4_6LayoutINS5_IJSC_SC_SC_EEENS5_IJNSA_ILi0EEESV_SV_EEEEENS5_IJNS4_10UnderscoreESY_SY_EEEEENS4_18SM100_TMA_2SM_LOADENS4_14ComposedLayoutINS4_7SwizzleILi3ELi4ELi3EEENS4_18smem_ptr_flag_bitsILi16EEENST_INS5_IJNSA_ILi8EEESH_EEENS5_IJSH_SC_EEEEEEEvNS4_8identityES11_S1B_vS1C_EENS_8epilogue10collective18CollectiveEpilogueINS1E_23Sm100TmaWarpSpecializedILi2ELi1ELi16ELb1ELb0EEEJNS5_IJNSA_ILi128EEESG_SH_EEENS5_IJNST_IS1J_SC_EENST_ISG_SC_EEEEESJ_SK_SJ_SK_NS1E_6fusion15FusionCallbacksIS1I_NS1O_17LinearCombinationISJ_fSJ_fLNS_15FloatRoundStyleE2EEES1K_S1N_JEEENS4_5SM1004TMEM4LOAD26SM100_TMEM_LOAD_32dp32b16xENS4_13SM90_TMA_LOADENS12_INS13_ILi1ELi4ELi3EEES16_NST_INS5_IJS17_SG_EEENS5_IJSG_SC_EEEEEEENS4_39AutoVectorizingCopyWithAssumedAlignmentILi128EEENS4_14SM90_TMA_STOREES23_S25_S25_EEEvvEEEEvNT_6ParamsE,"aw",@nobits
	.sectionflags	@""
	.align	16
	.zero		1024


//--------------------- .nv.shared.reserved.0     --------------------------
	.section	.nv.shared.reserved.0,"aw",@nobits
	.weak		__nv_reservedSMEM_offset_0_alias
	.size		__nv_reservedSMEM_offset_0_alias, 0, 64
	.other		__nv_reservedSMEM_offset_0_alias,@"STO_CUDA_RESERVED_SHARED STV_DEFAULT"
__nv_reservedSMEM_offset_0_alias:
	.zero		0
.nv.shared.reserved.0:
	.zero		64
	.weak		__nv_reservedSMEM_tcgen05_partition
	.type		__nv_reservedSMEM_tcgen05_partition,@object
	.size		__nv_reservedSMEM_tcgen05_partition,(.L_0 - __nv_reservedSMEM_tcgen05_partition)
__nv_reservedSMEM_tcgen05_partition:
	.zero		32
.L_0:


//--------------------- .nv.global                --------------------------
	.section	.nv.global,"aw",@nobits
.nv.global:
	.type		_ZN39_INTERNAL_e8ed0bc4_4_k_cu_f554c998_79194cute1_E,@object
	.size		_ZN39_INTERNAL_e8ed0bc4_4_k_cu_f554c998_79194cute1_E,(_ZN39_INTERNAL_e8ed0bc4_4_k_cu_f554c998_79194cuda3std3__45__cpo6cbeginE - _ZN39_INTERNAL_e8ed0bc4_4_k_cu_f554c998_79194cute1_E)
_ZN39_INTERNAL_e8ed0bc4_4_k_cu_f554c998_79194cute1_E:
	.zero		1
	.type		_ZN39_INTERNAL_e8ed0bc4_4_k_cu_f554c998_79194cuda3std3__45__cpo6cbeginE,@object
	.size		_ZN39_INTERNAL_e8ed0bc4_4_k_cu_f554c998_79194cuda3std3__45__cpo6cbeginE,(_ZN39_INTERNAL_e8ed0bc4_4_k_cu_f554c998_79194cuda3std3__48in_placeE - _ZN39_INTERNAL_e8ed0bc4_4_k_cu_f554c998_79194cuda3std3__45__cpo6cbeginE)
_ZN39_INTERNAL_e8ed0bc4_4_k_cu_f554c998_79194cuda3std3__45__cpo6cbeginE:
	.zero		1
	.type		_ZN39_INTERNAL_e8ed0bc4_4_k_cu_f554c998_79194cuda3std3__48in_placeE,@object
	.size		_ZN39_INTERNAL_e8ed0bc4_4_k_cu_f554c998_79194cuda3std3__48in_placeE,(_ZN39_INTERNAL_e8ed0bc4_4_k_cu_f554c998_79194cuda3std6ranges3__45__cpo9iter_moveE - _ZN39_INTERNAL_e8ed0bc4_4_k_cu_f554c998_79194cuda3std3__48in_placeE)
_ZN39_INTERNAL_e8ed0bc4_4_k_cu_f554c998_79194cuda3std3__48in_placeE:
	.zero		1
	.type		_ZN39_INTERNAL_e8ed0bc4_4_k_cu_f554c998_79194cuda3std6ranges3__45__cpo9iter_moveE,@object
	.size		_ZN39_INTERNAL_e8ed0bc4_4_k_cu_f554c998_79194cuda3std6ranges3__45__cpo9iter_moveE,(_ZN39_INTERNAL_e8ed0bc4_4_k_cu_f554c998_79194cuda3std3__45__cpo5beginE - _ZN39_INTERNAL_e8ed0bc4_4_k_cu_f554c998_79194cuda3std6ranges3__45__cpo9iter_moveE)
_ZN39_INTERNAL_e8ed0bc4_4_k_cu_f554c998_79194cuda3std6ranges3__45__cpo9iter_moveE:
	.zero		1
	.type		_ZN39_INTERNAL_e8ed0bc4_4_k_cu_f554c998_79194cuda3std3__45__cpo5beginE,@object
	.size		_ZN39_INTERNAL_e8ed0bc4_4_k_cu_f554c998_79194cuda3std3__45__cpo5beginE,(_ZN39_INTERNAL_e8ed0bc4_4_k_cu_f554c998_79194cuda3std3__441_GLOBAL__N__e8ed0bc4_4_k_cu_f554c998_79196ignoreE - _ZN39_INTERNAL_e8ed0bc4_4_k_cu_f554c998_79194cuda3std3__45__cpo5beginE)
_ZN39_INTERNAL_e8ed0bc4_4_k_cu_f554c998_79194cuda3std3__45__cpo5beginE:
	.zero		1
	.type		_ZN39_INTERNAL_e8ed0bc4_4_k_cu_f554c998_79194cuda3std3__441_GLOBAL__N__e8ed0bc4_4_k_cu_f554c998_79196ignoreE,@object
	.size		_ZN39_INTERNAL_e8ed0bc4_4_k_cu_f554c998_79194cuda3std3__441_GLOBAL__N__e8ed0bc4_4_k_cu_f554c998_79196ignoreE,(_ZN39_INTERNAL_e8ed0bc4_4_k_cu_f554c998_79194cute7productE - _ZN39_INTERNAL_e8ed0bc4_4_k_cu_f554c998_79194cuda3std3__441_GLOBAL__N__e8ed0bc4_4_k_cu_f554c998_79196ignoreE)
_ZN39_INTERNAL_e8ed0bc4_4_k_cu_f554c998_79194cuda3std3__441_GLOBAL__N__e8ed0bc4_4_k_cu_f554c998_79196ignoreE:
	.zero		1
	.type		_ZN39_INTERNAL_e8ed0bc4_4_k_cu_f554c998_79194cute7productE,@object
	.size		_ZN39_INTERNAL_e8ed0bc4_4_k_cu_f554c998_79194cute7productE,(_ZN39_INTERNAL_e8ed0bc4_4_k_cu_f554c998_79194cuda3std3__45__cpo3endE - _ZN39_INTERNAL_e8ed0bc4_4_k_cu_f554c998_79194cute7productE)
_ZN39_INTERNAL_e8ed0bc4_4_k_cu_f554c998_79194cute7productE:
	.zero		1
	.type		_ZN39_INTERNAL_e8ed0bc4_4_k_cu_f554c998_79194cuda3std3__45__cpo3endE,@object
	.size		_ZN39_INTERNAL_e8ed0bc4_4_k_cu_f554c998_79194cuda3std3__45__cpo3endE,(_ZN39_INTERNAL_e8ed0bc4_4_k_cu_f554c998_79194cuda3std3__419piecewise_constructE - _ZN39_INTERNAL_e8ed0bc4_4_k_cu_f554c998_79194cuda3std3__45__cpo3endE)
_ZN39_INTERNAL_e8ed0bc4_4_k_cu_f554c998_79194cuda3std3__45__cpo3endE:
	.zero		1
	.type		_ZN39_INTERNAL_e8ed0bc4_4_k_cu_f554c998_79194cuda3std3__419piecewise_constructE,@object
	.size		_ZN39_INTERNAL_e8ed0bc4_4_k_cu_f554c998_79194cuda3std3__419piecewise_constructE,(_ZN39_INTERNAL_e8ed0bc4_4_k_cu_f554c998_79194cuda3std3__45__cpo4cendE - _ZN39_INTERNAL_e8ed0bc4_4_k_cu_f554c998_79194cuda3std3__419piecewise_constructE)
_ZN39_INTERNAL_e8ed0bc4_4_k_cu_f554c998_79194cuda3std3__419piecewise_constructE:
	.zero		1
	.type		_ZN39_INTERNAL_e8ed0bc4_4_k_cu_f554c998_79194cuda3std3__45__cpo4cendE,@object
	.size		_ZN39_INTERNAL_e8ed0bc4_4_k_cu_f554c998_79194cuda3std3__45__cpo4cendE,(_ZN39_INTERNAL_e8ed0bc4_4_k_cu_f554c998_79194cuda3std6ranges3__45__cpo4swapE - _ZN39_INTERNAL_e8ed0bc4_4_k_cu_f554c998_79194cuda3std3__45__cpo4cendE)
_ZN39_INTERNAL_e8ed0bc4_4_k_cu_f554c998_79194cuda3std3__45__cpo4cendE:
	.zero		1
	.type		_ZN39_INTERNAL_e8ed0bc4_4_k_cu_f554c998_79194cuda3std6ranges3__45__cpo4swapE,@object
	.size		_ZN39_INTERNAL_e8ed0bc4_4_k_cu_f554c998_79194cuda3std6ranges3__45__cpo4swapE,(.L_10 - _ZN39_INTERNAL_e8ed0bc4_4_k_cu_f554c998_79194cuda3std6ranges3__45__cpo4swapE)
_ZN39_INTERNAL_e8ed0bc4_4_k_cu_f554c998_79194cuda3std6ranges3__45__cpo4swapE:
	.zero		1
.L_10:


//--------------------- .nv.constant0._ZN7cutlass13device_kernelINS_4gemm6kernel13GemmUniversalIN4cute5tupleIJiiiiEEENS1_10collective13CollectiveMmaINS1_35MainloopSm100TmaUmmaWarpSpecializedILi12ELi2ELi4ENS5_IJNS4_1CILi2EEENSA_ILi1EEESC_EEEEENS5_IJNSA_ILi256EEENSA_ILi16EEENSA_ILi64EEEEEENS_6half_tENS5_IJlSC_lEEESJ_SK_NS4_8TiledMMAINS4_8MMA_AtomIJNS4_26SM100_MMA_F16BF16_2x1SM_SSISJ_SJ_fLi256ELi16ELNS4_4UMMA5MajorE0ELSP_0ELNSO_7ScaleInE0ELSQ_0EEEEEENS4_6LayoutINS5_IJSC_SC_SC_EEENS5_IJNSA_ILi0EEESV_SV_EEEEENS5_IJNS4_10UnderscoreESY_SY_EEEEENS4_18SM100_TMA_2SM_LOADENS4_14ComposedLayoutINS4_7SwizzleILi3ELi4ELi3EEENS4_18smem_ptr_flag_bitsILi16EEENST_INS5_IJNSA_ILi8EEESH_EEENS5_IJSH_SC_EEEEEEEvNS4_8identityES11_S1B_vS1C_EENS_8epilogue10collective18CollectiveEpilogueINS1E_23Sm100TmaWarpSpecializedILi2ELi1ELi16ELb1ELb0EEEJNS5_IJNSA_ILi128EEESG_SH_EEENS5_IJNST_IS1J_SC_EENST_ISG_SC_EEEEESJ_SK_SJ_SK_NS1E_6fusion15FusionCallbacksIS1I_NS1O_17LinearCombinationISJ_fSJ_fLNS_15FloatRoundStyleE2EEES1K_S1N_JEEENS4_5SM1004TMEM4LOAD26SM100_TMEM_LOAD_32dp32b16xENS4_13SM90_TMA_LOADENS12_INS13_ILi1ELi4ELi3EEES16_NST_INS5_IJS17_SG_EEENS5_IJSG_SC_EEEEEEENS4_39AutoVectorizingCopyWithAssumedAlignmentILi128EEENS4_14SM90_TMA_STOREES23_S25_S25_EEEvvEEEEvNT_6ParamsE --------------------------
	.section	.nv.constant0._ZN7cutlass13device_kernelINS_4gemm6kernel13GemmUniversalIN4cute5tupleIJiiiiEEENS1_10collective13CollectiveMmaINS1_35MainloopSm100TmaUmmaWarpSpecializedILi12ELi2ELi4ENS5_IJNS4_1CILi2EEENSA_ILi1EEESC_EEEEENS5_IJNSA_ILi256EEENSA_ILi16EEENSA_ILi64EEEEEENS_6half_tENS5_IJlSC_lEEESJ_SK_NS4_8TiledMMAINS4_8MMA_AtomIJNS4_26SM100_MMA_F16BF16_2x1SM_SSISJ_SJ_fLi256ELi16ELNS4_4UMMA5MajorE0ELSP_0ELNSO_7ScaleInE0ELSQ_0EEEEEENS4_6LayoutINS5_IJSC_SC_SC_EEENS5_IJNSA_ILi0EEESV_SV_EEEEENS5_IJNS4_10UnderscoreESY_SY_EEEEENS4_18SM100_TMA_2SM_LOADENS4_14ComposedLayoutINS4_7SwizzleILi3ELi4ELi3EEENS4_18smem_ptr_flag_bitsILi16EEENST_INS5_IJNSA_ILi8EEESH_EEENS5_IJSH_SC_EEEEEEEvNS4_8identityES11_S1B_vS1C_EENS_8epilogue10collective18CollectiveEpilogueINS1E_23Sm100TmaWarpSpecializedILi2ELi1ELi16ELb1ELb0EEEJNS5_IJNSA_ILi128EEESG_SH_EEENS5_IJNST_IS1J_SC_EENST_ISG_SC_EEEEESJ_SK_SJ_SK_NS1E_6fusion15FusionCallbacksIS1I_NS1O_17LinearCombinationISJ_fSJ_fLNS_15FloatRoundStyleE2EEES1K_S1N_JEEENS4_5SM1004TMEM4LOAD26SM100_TMEM_LOAD_32dp32b16xENS4_13SM90_TMA_LOADENS12_INS13_ILi1ELi4ELi3EEES16_NST_INS5_IJS17_SG_EEENS5_IJSG_SC_EEEEEEENS4_39AutoVectorizingCopyWithAssumedAlignmentILi128EEENS4_14SM90_TMA_STOREES23_S25_S25_EEEvvEEEEvNT_6ParamsE,"a",@progbits
	.sectionflags	@""
	.align	4
.nv.constant0._ZN7cutlass13device_kernelINS_4gemm6kernel13GemmUniversalIN4cute5tupleIJiiiiEEENS1_10collective13CollectiveMmaINS1_35MainloopSm100TmaUmmaWarpSpecializedILi12ELi2ELi4ENS5_IJNS4_1CILi2EEENSA_ILi1EEESC_EEEEENS5_IJNSA_ILi256EEENSA_ILi16EEENSA_ILi64EEEEEENS_6half_tENS5_IJlSC_lEEESJ_SK_NS4_8TiledMMAINS4_8MMA_AtomIJNS4_26SM100_MMA_F16BF16_2x1SM_SSISJ_SJ_fLi256ELi16ELNS4_4UMMA5MajorE0ELSP_0ELNSO_7ScaleInE0ELSQ_0EEEEEENS4_6LayoutINS5_IJSC_SC_SC_EEENS5_IJNSA_ILi0EEESV_SV_EEEEENS5_IJNS4_10UnderscoreESY_SY_EEEEENS4_18SM100_TMA_2SM_LOADENS4_14ComposedLayoutINS4_7SwizzleILi3ELi4ELi3EEENS4_18smem_ptr_flag_bitsILi16EEENST_INS5_IJNSA_ILi8EEESH_EEENS5_IJSH_SC_EEEEEEEvNS4_8identityES11_S1B_vS1C_EENS_8epilogue10collective18CollectiveEpilogueINS1E_23Sm100TmaWarpSpecializedILi2ELi1ELi16ELb1ELb0EEEJNS5_IJNSA_ILi128EEESG_SH_EEENS5_IJNST_IS1J_SC_EENST_ISG_SC_EEEEESJ_SK_SJ_SK_NS1E_6fusion15FusionCallbacksIS1I_NS1O_17LinearCombinationISJ_fSJ_fLNS_15FloatRoundStyleE2EEES1K_S1N_JEEENS4_5SM1004TMEM4LOAD26SM100_TMEM_LOAD_32dp32b16xENS4_13SM90_TMA_LOADENS12_INS13_ILi1ELi4ELi3EEES16_NST_INS5_IJS17_SG_EEENS5_IJSG_SC_EEEEEEENS4_39AutoVectorizingCopyWithAssumedAlignmentILi128EEENS4_14SM90_TMA_STOREES23_S25_S25_EEEvvEEEEvNT_6ParamsE:
	.zero		2944


//--------------------- SYMBOLS --------------------------

	.type		.nv.reservedSmem.offset0,@object
	.size		.nv.reservedSmem.offset0,0x4
	.type		.nv.reservedSmem.cap,@object
	.size		.nv.reservedSmem.cap,0x4
	.type		__assertfail,@function
